	.target	sm_90a

	.elftype	@"ET_EXEC"


//--------------------- .note.nv.tkinfo           --------------------------
	.section	.note.nv.tkinfo,"",@"SHT_NOTE"
	.sectionflags	@"SHF_NOTE_NV_TKINFO"
	.tkinfo
        /*0018*/ 	.word	0x00000002
        /*0030*/ 	.string	""
        /*0030*/ 	.string	"ptxas"
        /*0030*/ 	.string	"Cuda compilation tools, release 13.0, V13.0.88"
        /*0030*/ 	.string	"Build cuda_13.0.r13.0/compiler.36424714_0"
        /*0030*/ 	.string	"-arch sm_90a -m 64 "



//--------------------- .note.nv.cuinfo           --------------------------
	.section	.note.nv.cuinfo,"",@"SHT_NOTE"
	.sectionflags	@"SHF_NOTE_NV_CUINFO"
        /*0018*/ 	.short	0x0002
        /*001a*/ 	.short	0x005a
        /*001c*/ 	.short	0x0082
	.zero		2


//--------------------- .nv.info                  --------------------------
	.section	.nv.info,"",@"SHT_CUDA_INFO"
	.align	4


	//----- nvinfo : EIATTR_REGCOUNT
	.align		4
        /*0000*/ 	.byte	0x04, 0x2f
        /*0002*/ 	.short	(.L_15 - .L_14)
	.align		4
.L_14:
        /*0004*/ 	.word	index@(_ZN7cutlass13device_kernelINS_4gemm6kernel13GemmUniversalIN4cute5tupleIJiiiiEEENS1_10collective13CollectiveMmaINS1_34MainloopSm90TmaGmmaWarpSpecializedILi7ENS5_IJNS4_1CILi1EEESB_SB_EEENS1_32KernelTmaWarpSpecializedPingpongEEENS5_IJNSA_ILi64EEESF_NSA_ILi128EEEEEENS_10bfloat16_tENS5_IJlSB_lEEESI_SJ_NS4_8TiledMMAINS4_8MMA_AtomIJNS4_4SM904GMMA27MMA_64x64x16_F32BF16BF16_SSILNSN_5MajorE0ELSP_0ELNSN_7ScaleInE1ELSQ_1EEEEEENS4_6LayoutISC_NS5_IJNSA_ILi0EEESU_SU_EEEEENS5_IJNS4_10UnderscoreESX_SX_EEEEENS4_13SM90_TMA_LOADENS4_14ComposedLayoutINS4_7SwizzleILi3ELi4ELi3EEENS4_18smem_ptr_flag_bitsILi16EEENST_INS5_IJNSA_ILi8EEESF_EEENS5_IJSF_SB_EEEEEEEvNS4_8identityES10_S1A_vS1B_EENS_8epilogue10collective6detail29Sm90TmaWarpSpecializedAdapterINS1E_15DefaultEpilogueISI_SJ_SJ_NS1D_6thread17LinearCombinationISI_Li1EffLNS1I_9ScaleType4KindE0ELNS_15FloatRoundStyleE2ESI_EENS1_15EpilogueDefaultEEEEEvvEEEEvNT_6ParamsE)
        /*0008*/ 	.word	0x000000a8


	//----- nvinfo : EIATTR_FRAME_SIZE
	.align		4
.L_15:
        /*000c*/ 	.byte	0x04, 0x11
        /*000e*/ 	.short	(.L_17 - .L_16)
	.align		4
.L_16:
        /*0010*/ 	.word	index@(_ZN7cutlass13device_kernelINS_4gemm6kernel13GemmUniversalIN4cute5tupleIJiiiiEEENS1_10collective13CollectiveMmaINS1_34MainloopSm90TmaGmmaWarpSpecializedILi7ENS5_IJNS4_1CILi1EEESB_SB_EEENS1_32KernelTmaWarpSpecializedPingpongEEENS5_IJNSA_ILi64EEESF_NSA_ILi128EEEEEENS_10bfloat16_tENS5_IJlSB_lEEESI_SJ_NS4_8TiledMMAINS4_8MMA_AtomIJNS4_4SM904GMMA27MMA_64x64x16_F32BF16BF16_SSILNSN_5MajorE0ELSP_0ELNSN_7ScaleInE1ELSQ_1EEEEEENS4_6LayoutISC_NS5_IJNSA_ILi0EEESU_SU_EEEEENS5_IJNS4_10UnderscoreESX_SX_EEEEENS4_13SM90_TMA_LOADENS4_14ComposedLayoutINS4_7SwizzleILi3ELi4ELi3EEENS4_18smem_ptr_flag_bitsILi16EEENST_INS5_IJNSA_ILi8EEESF_EEENS5_IJSF_SB_EEEEEEEvNS4_8identityES10_S1A_vS1B_EENS_8epilogue10collective6detail29Sm90TmaWarpSpecializedAdapterINS1E_15DefaultEpilogueISI_SJ_SJ_NS1D_6thread17LinearCombinationISI_Li1EffLNS1I_9ScaleType4KindE0ELNS_15FloatRoundStyleE2ESI_EENS1_15EpilogueDefaultEEEEEvvEEEEvNT_6ParamsE)
        /*0014*/ 	.word	0x00000008


	//----- nvinfo : EIATTR_MIN_STACK_SIZE
	.align		4
.L_17:
        /*0018*/ 	.byte	0x04, 0x12
        /*001a*/ 	.short	(.L_19 - .L_18)
	.align		4
.L_18:
        /*001c*/ 	.word	index@(_ZN7cutlass13device_kernelINS_4gemm6kernel13GemmUniversalIN4cute5tupleIJiiiiEEENS1_10collective13CollectiveMmaINS1_34MainloopSm90TmaGmmaWarpSpecializedILi7ENS5_IJNS4_1CILi1EEESB_SB_EEENS1_32KernelTmaWarpSpecializedPingpongEEENS5_IJNSA_ILi64EEESF_NSA_ILi128EEEEEENS_10bfloat16_tENS5_IJlSB_lEEESI_SJ_NS4_8TiledMMAINS4_8MMA_AtomIJNS4_4SM904GMMA27MMA_64x64x16_F32BF16BF16_SSILNSN_5MajorE0ELSP_0ELNSN_7ScaleInE1ELSQ_1EEEEEENS4_6LayoutISC_NS5_IJNSA_ILi0EEESU_SU_EEEEENS5_IJNS4_10UnderscoreESX_SX_EEEEENS4_13SM90_TMA_LOADENS4_14ComposedLayoutINS4_7SwizzleILi3ELi4ELi3EEENS4_18smem_ptr_flag_bitsILi16EEENST_INS5_IJNSA_ILi8EEESF_EEENS5_IJSF_SB_EEEEEEEvNS4_8identityES10_S1A_vS1B_EENS_8epilogue10collective6detail29Sm90TmaWarpSpecializedAdapterINS1E_15DefaultEpilogueISI_SJ_SJ_NS1D_6thread17LinearCombinationISI_Li1EffLNS1I_9ScaleType4KindE0ELNS_15FloatRoundStyleE2ESI_EENS1_15EpilogueDefaultEEEEEvvEEEEvNT_6ParamsE)
        /*0020*/ 	.word	0x00000008
.L_19:


//--------------------- .nv.compat                --------------------------
	.section	.nv.compat,"",@"SHT_CUDA_COMPAT_INFO"
	.align	4
        /*0000*/ 	.byte	0x02, 0x09, 0x01, 0x00, 0x02, 0x02, 0x04, 0x00, 0x02, 0x05, 0x05, 0x00, 0x03, 0x07, 0x01, 0x01
        /*0010*/ 	.byte	0x02, 0x03, 0x01, 0x00, 0x02, 0x06, 0x01, 0x00, 0x04, 0x0b, 0x08, 0x00, 0x00, 0x00, 0x00, 0x00
        /*0020*/ 	.byte	0x00, 0x00, 0x00, 0x00


//--------------------- .nv.info._ZN7cutlass13device_kernelINS_4gemm6kernel13GemmUniversalIN4cute5tupleIJiiiiEEENS1_10collective13CollectiveMmaINS1_34MainloopSm90TmaGmmaWarpSpecializedILi7ENS5_IJNS4_1CILi1EEESB_SB_EEENS1_32KernelTmaWarpSpecializedPingpongEEENS5_IJNSA_ILi64EEESF_NSA_ILi128EEEEEENS_10bfloat16_tENS5_IJlSB_lEEESI_SJ_NS4_8TiledMMAINS4_8MMA_AtomIJNS4_4SM904GMMA27MMA_64x64x16_F32BF16BF16_SSILNSN_5MajorE0ELSP_0ELNSN_7ScaleInE1ELSQ_1EEEEEENS4_6LayoutISC_NS5_IJNSA_ILi0EEESU_SU_EEEEENS5_IJNS4_10UnderscoreESX_SX_EEEEENS4_13SM90_TMA_LOADENS4_14ComposedLayoutINS4_7SwizzleILi3ELi4ELi3EEENS4_18smem_ptr_flag_bitsILi16EEENST_INS5_IJNSA_ILi8EEESF_EEENS5_IJSF_SB_EEEEEEEvNS4_8identityES10_S1A_vS1B_EENS_8epilogue10collective6detail29Sm90TmaWarpSpecializedAdapterINS1E_15DefaultEpilogueISI_SJ_SJ_NS1D_6thread17LinearCombinationISI_Li1EffLNS1I_9ScaleType4KindE0ELNS_15FloatRoundStyleE2ESI_EENS1_15EpilogueDefaultEEEEEvvEEEEvNT_6ParamsE --------------------------
	.section	.nv.info._ZN7cutlass13device_kernelINS_4gemm6kernel13GemmUniversalIN4cute5tupleIJiiiiEEENS1_10collective13CollectiveMmaINS1_34MainloopSm90TmaGmmaWarpSpecializedILi7ENS5_IJNS4_1CILi1EEESB_SB_EEENS1_32KernelTmaWarpSpecializedPingpongEEENS5_IJNSA_ILi64EEESF_NSA_ILi128EEEEEENS_10bfloat16_tENS5_IJlSB_lEEESI_SJ_NS4_8TiledMMAINS4_8MMA_AtomIJNS4_4SM904GMMA27MMA_64x64x16_F32BF16BF16_SSILNSN_5MajorE0ELSP_0ELNSN_7ScaleInE1ELSQ_1EEEEEENS4_6LayoutISC_NS5_IJNSA_ILi0EEESU_SU_EEEEENS5_IJNS4_10UnderscoreESX_SX_EEEEENS4_13SM90_TMA_LOADENS4_14ComposedLayoutINS4_7SwizzleILi3ELi4ELi3EEENS4_18smem_ptr_flag_bitsILi16EEENST_INS5_IJNSA_ILi8EEESF_EEENS5_IJSF_SB_EEEEEEEvNS4_8identityES10_S1A_vS1B_EENS_8epilogue10collective6detail29Sm90TmaWarpSpecializedAdapterINS1E_15DefaultEpilogueISI_SJ_SJ_NS1D_6thread17LinearCombinationISI_Li1EffLNS1I_9ScaleType4KindE0ELNS_15FloatRoundStyleE2ESI_EENS1_15EpilogueDefaultEEEEEvvEEEEvNT_6ParamsE,"",@"SHT_CUDA_INFO"
	.sectionflags	@""
	.align	4


	//----- nvinfo : EIATTR_CUDA_API_VERSION
	.align		4
        /*0000*/ 	.byte	0x04, 0x37
        /*0002*/ 	.short	(.L_21 - .L_20)
.L_20:
        /*0004*/ 	.word	0x00000082


	//----- nvinfo : EIATTR_KPARAM_INFO
	.align		4
.L_21:
        /*0008*/ 	.byte	0x04, 0x17
        /*000a*/ 	.short	(.L_23 - .L_22)
.L_22:
        /*000c*/ 	.word	0x00000000
        /*0010*/ 	.short	0x0000
        /*0012*/ 	.short	0x0070
        /*0014*/ 	.byte	0x00, 0xf0, 0x01, 0x10


	//----- nvinfo : EIATTR_SPARSE_MMA_MASK
	.align		4
.L_23:
        /*0018*/ 	.byte	0x03, 0x50
        /*001a*/ 	.short	0x0000


	//----- nvinfo : EIATTR_MAXREG_COUNT
	.align		4
        /*001c*/ 	.byte	0x03, 0x1b
        /*001e*/ 	.short	0x00a8


	//----- nvinfo : EIATTR_NUM_BARRIERS
	.align		4
        /*0020*/ 	.byte	0x02, 0x4c
        /*0022*/ 	.byte	0x01
	.zero		1


	//----- nvinfo : EIATTR_EXTERNS
	.align		4
        /*0024*/ 	.byte	0x04, 0x0f
        /*0026*/ 	.short	(.L_25 - .L_24)


	//   ....[0]....
	.align		4
.L_24:
        /*0028*/ 	.word	index@(__assertfail)


	//----- nvinfo : EIATTR_ANNOTATIONS
	.align		4
.L_25:
        /*002c*/ 	.byte	0x04, 0x55
        /*002e*/ 	.short	(.L_27 - .L_26)


	//   ....[0]....
.L_26:
        /*0030*/ 	.word	0x00000001
        /*0034*/ 	.byte	0x30, 0x0b, 0x00, 0x00, 0x01, 0x00, 0x00, 0x00, 0x70, 0x12, 0x00, 0x00, 0x01, 0x00, 0x00, 0x00
        /*0044*/ 	.byte	0xf0, 0x46, 0x00, 0x00, 0x01, 0x00, 0x00, 0x00, 0x70, 0x53, 0x00, 0x00


	//----- nvinfo : EIATTR_MERCURY_ISA_VERSION
	.align		4
.L_27:
        /*0050*/ 	.byte	0x03, 0x5f
        /*0052*/ 	.short	0x0101


	//----- nvinfo : EIATTR_INT_WARP_WIDE_INSTR_OFFSETS
	.align		4
        /*0054*/ 	.byte	0x04, 0x31
        /*0056*/ 	.short	(.L_29 - .L_28)


	//   ....[0]....
.L_28:
        /*0058*/ 	.word	0x00000450


	//   ....[1]....
        /*005c*/ 	.word	0x00000470


	//   ....[2]....
        /*0060*/ 	.word	0x000004f0


	//   ....[3]....
        /*0064*/ 	.word	0x00000500


	//   ....[4]....
        /*0068*/ 	.word	0x00000510


	//   ....[5]....
        /*006c*/ 	.word	0x00000530


	//   ....[6]....
        /*0070*/ 	.word	0x000005c0


	//   ....[7]....
        /*0074*/ 	.word	0x000005e0


	//----- nvinfo : EIATTR_COOP_GROUP_MASK_REGIDS
	.align		4
.L_29:
        /*0078*/ 	.byte	0x04, 0x29
        /*007a*/ 	.short	(.L_31 - .L_30)


	//   ....[0]....
.L_30:
        /*007c*/ 	.word	0xffffffff


	//   ....[1]....
        /*0080*/ 	.word	0xffffffff


	//   ....[2]....
        /*0084*/ 	.word	0xffffffff


	//   ....[3]....
        /*0088*/ 	.word	0xffffffff


	//   ....[4]....
        /*008c*/ 	.word	0xffffffff


	//   ....[5]....
        /*0090*/ 	.word	0xffffffff


	//----- nvinfo : EIATTR_COOP_GROUP_INSTR_OFFSETS
	.align		4
.L_31:
        /*0094*/ 	.byte	0x04, 0x28
        /*0096*/ 	.short	(.L_33 - .L_32)


	//   ....[0]....
.L_32:
        /*0098*/ 	.word	0x00000070


	//   ....[1]....
        /*009c*/ 	.word	0x00000080


	//   ....[2]....
        /*00a0*/ 	.word	0x00000140


	//   ....[3]....
        /*00a4*/ 	.word	0x00000330


	//   ....[4]....
        /*00a8*/ 	.word	0x00000370


	//   ....[5]....
        /*00ac*/ 	.word	0x000003b0


	//----- nvinfo : EIATTR_REG_RECONFIG
	.align		4
.L_33:
        /*00b0*/ 	.byte	0x01, 0x54
	.zero		2


	//----- nvinfo : EIATTR_SYSCALL_OFFSETS
	.align		4
        /*00b4*/ 	.byte	0x04, 0x46
        /*00b6*/ 	.short	(.L_35 - .L_34)


	//   ....[0]....
.L_34:
        /*00b8*/ 	.word	0x00001770


	//----- nvinfo : EIATTR_MBARRIER_INSTR_OFFSETS
	.align		4
.L_35:
        /*00bc*/ 	.byte	0x04, 0x39
        /*00be*/ 	.short	(.L_37 - .L_36)


	//   ....[0]....
.L_36:
        /*00c0*/ 	.word	0x00000240
        /*00c4*/ 	.word	0x000000ff
        /*00c8*/ 	.word	0x00000000
        /*00cc*/ 	.short	0x0100
        /*00ce*/ 	.byte	0x08
	.zero		1


	//   ....[1]....
        /*00d0*/ 	.word	0x00000250
        /*00d4*/ 	.word	0x000000ff
        /*00d8*/ 	.word	0x00000038
        /*00dc*/ 	.short	0x0100
        /*00de*/ 	.byte	0x08
	.zero		1


	//   ....[2]....
        /*00e0*/ 	.word	0x00000260
        /*00e4*/ 	.word	0x000000ff
        /*00e8*/ 	.word	0x00000008
        /*00ec*/ 	.short	0x0100
        /*00ee*/ 	.byte	0x08
	.zero		1


	//   ....[3]....
        /*00f0*/ 	.word	0x00000270
        /*00f4*/ 	.word	0x000000ff
        /*00f8*/ 	.word	0x00000040
        /*00fc*/ 	.short	0x0100
        /*00fe*/ 	.byte	0x08
	.zero		1


	//   ....[4]....
        /*0100*/ 	.word	0x00000280
        /*0104*/ 	.word	0x000000ff
        /*0108*/ 	.word	0x00000010
        /*010c*/ 	.short	0x0100
        /*010e*/ 	.byte	0x08
	.zero		1


	//   ....[5]....
        /*0110*/ 	.word	0x00000290
        /*0114*/ 	.word	0x000000ff
        /*0118*/ 	.word	0x00000048
        /*011c*/ 	.short	0x0100
        /*011e*/ 	.byte	0x08
	.zero		1


	//   ....[6]....
        /*0120*/ 	.word	0x000002a0
        /*0124*/ 	.word	0x000000ff
        /*0128*/ 	.word	0x00000018
        /*012c*/ 	.short	0x0100
        /*012e*/ 	.byte	0x08
	.zero		1


	//   ....[7]....
        /*0130*/ 	.word	0x000002b0
        /*0134*/ 	.word	0x000000ff
        /*0138*/ 	.word	0x00000050
        /*013c*/ 	.short	0x0100
        /*013e*/ 	.byte	0x08
	.zero		1


	//   ....[8]....
        /*0140*/ 	.word	0x000002c0
        /*0144*/ 	.word	0x000000ff
        /*0148*/ 	.word	0x00000020
        /*014c*/ 	.short	0x0100
        /*014e*/ 	.byte	0x08
	.zero		1


	//   ....[9]....
        /*0150*/ 	.word	0x000002d0
        /*0154*/ 	.word	0x000000ff
        /*0158*/ 	.word	0x00000058
        /*015c*/ 	.short	0x0100
        /*015e*/ 	.byte	0x08
	.zero		1


	//   ....[10]....
        /*0160*/ 	.word	0x000002e0
        /*0164*/ 	.word	0x000000ff
        /*0168*/ 	.word	0x00000028
        /*016c*/ 	.short	0x0100
        /*016e*/ 	.byte	0x08
	.zero		1


	//   ....[11]....
        /*0170*/ 	.word	0x000002f0
        /*0174*/ 	.word	0x000000ff
        /*0178*/ 	.word	0x00000060
        /*017c*/ 	.short	0x0100
        /*017e*/ 	.byte	0x08
	.zero		1


	//   ....[12]....
        /*0180*/ 	.word	0x00000300
        /*0184*/ 	.word	0x000000ff
        /*0188*/ 	.word	0x00000030
        /*018c*/ 	.short	0x0100
        /*018e*/ 	.byte	0x08
	.zero		1


	//   ....[13]....
        /*0190*/ 	.word	0x00000310
        /*0194*/ 	.word	0x000000ff
        /*0198*/ 	.word	0x00000068
        /*019c*/ 	.short	0x0100
        /*019e*/ 	.byte	0x08
	.zero		1


	//   ....[14]....
        /*01a0*/ 	.word	0x00000620
        /*01a4*/ 	.word	0x000000ff
        /*01a8*/ 	.word	0x000000a0
        /*01ac*/ 	.short	0x0100
        /*01ae*/ 	.byte	0x08
	.zero		1


	//   ....[15]....
        /*01b0*/ 	.word	0x00000690
        /*01b4*/ 	.word	0x000000ff
        /*01b8*/ 	.word	0x000000a8
        /*01bc*/ 	.short	0x0100
        /*01be*/ 	.byte	0x08
	.zero		1


	//   ....[16]....
        /*01c0*/ 	.word	0x000006b0
        /*01c4*/ 	.word	0x000000ff
        /*01c8*/ 	.word	0x00000080
        /*01cc*/ 	.short	0x0100
        /*01ce*/ 	.byte	0x09
	.zero		1


	//   ....[17]....
        /*01d0*/ 	.word	0x000006c0
        /*01d4*/ 	.word	0x000000ff
        /*01d8*/ 	.word	0x00000088
        /*01dc*/ 	.short	0x0100
        /*01de*/ 	.byte	0x09
	.zero		1


	//   ....[18]....
        /*01e0*/ 	.word	0x000006d0
        /*01e4*/ 	.word	0x000000ff
        /*01e8*/ 	.word	0x00000090
        /*01ec*/ 	.short	0x0100
        /*01ee*/ 	.byte	0x09
	.zero		1


	//   ....[19]....
        /*01f0*/ 	.word	0x000006e0
        /*01f4*/ 	.word	0x000000ff
        /*01f8*/ 	.word	0x00000098
        /*01fc*/ 	.short	0x0100
        /*01fe*/ 	.byte	0x09
	.zero		1


	//   ....[20]....
        /*0200*/ 	.word	0x00001630
        /*0204*/ 	.word	0x000000ff
        /*0208*/ 	.word	0xfffffff8
        /*020c*/ 	.short	0x010a
        /*020e*/ 	.byte	0x2b
	.zero		1


	//   ....[21]....
        /*0210*/ 	.word	0x000017f0
        /*0214*/ 	.word	0x00000003
        /*0218*/ 	.word	0x00000000
        /*021c*/ 	.short	0x010a
        /*021e*/ 	.byte	0x3f
	.zero		1


	//   ....[22]....
        /*0220*/ 	.word	0x00001830
        /*0224*/ 	.word	0x00000003
        /*0228*/ 	.word	0x00000000
        /*022c*/ 	.short	0x010a
        /*022e*/ 	.byte	0x3f
	.zero		1


	//   ....[23]....
        /*0230*/ 	.word	0x00001cf0
        /*0234*/ 	.word	0x000000ff
        /*0238*/ 	.word	0x00000000
        /*023c*/ 	.short	0x010a
        /*023e*/ 	.byte	0x04
	.zero		1


	//   ....[24]....
        /*0240*/ 	.word	0x00001d30
        /*0244*/ 	.word	0x000000ff
        /*0248*/ 	.word	0x00000000
        /*024c*/ 	.short	0x010a
        /*024e*/ 	.byte	0x04
	.zero		1


	//   ....[25]....
        /*0250*/ 	.word	0x00002150
        /*0254*/ 	.word	0x000000ff
        /*0258*/ 	.word	0x00000000
        /*025c*/ 	.short	0x0101
        /*025e*/ 	.byte	0x04
	.zero		1


	//   ....[26]....
        /*0260*/ 	.word	0x00002250
        /*0264*/ 	.word	0x00000003
        /*0268*/ 	.word	0x00000000
        /*026c*/ 	.short	0x0101
        /*026e*/ 	.byte	0x30
	.zero		1


	//   ....[27]....
        /*0270*/ 	.word	0x00002340
        /*0274*/ 	.word	0x000000ff
        /*0278*/ 	.word	0x00000000
        /*027c*/ 	.short	0x0101
        /*027e*/ 	.byte	0x04
	.zero		1


	//   ....[28]....
        /*0280*/ 	.word	0x000023b0
        /*0284*/ 	.word	0x000000ff
        /*0288*/ 	.word	0x00000008
        /*028c*/ 	.short	0x010a
        /*028e*/ 	.byte	0x2b
	.zero		1


	//   ....[29]....
        /*0290*/ 	.word	0x00004730
        /*0294*/ 	.word	0x00000000
        /*0298*/ 	.word	0x00000000
        /*029c*/ 	.short	0x0101
        /*029e*/ 	.byte	0x30
	.zero		1


	//   ....[30]....
        /*02a0*/ 	.word	0x00005040
        /*02a4*/ 	.word	0x0000000b
        /*02a8*/ 	.word	0x00000038
        /*02ac*/ 	.short	0x010a
        /*02ae*/ 	.byte	0x3f
	.zero		1


	//   ....[31]....
        /*02b0*/ 	.word	0x000054d0
        /*02b4*/ 	.word	0x00000006
        /*02b8*/ 	.word	0x000000a8
        /*02bc*/ 	.short	0x0101
        /*02be*/ 	.byte	0x3f
	.zero		1


	//   ....[32]....
        /*02c0*/ 	.word	0x00005be0
        /*02c4*/ 	.word	0x00000007
        /*02c8*/ 	.word	0x00000000
        /*02cc*/ 	.short	0x010a
        /*02ce*/ 	.byte	0x3f
	.zero		1


	//   ....[33]....
        /*02d0*/ 	.word	0x00005c60
        /*02d4*/ 	.word	0x00000006
        /*02d8*/ 	.word	0x00000000
        /*02dc*/ 	.short	0x010a
        /*02de*/ 	.byte	0x3f
	.zero		1


	//   ....[34]....
        /*02e0*/ 	.word	0x00005cf0
        /*02e4*/ 	.word	0x00000007
        /*02e8*/ 	.word	0x00000000
        /*02ec*/ 	.short	0x010a
        /*02ee*/ 	.byte	0x3f
	.zero		1


	//   ....[35]....
        /*02f0*/ 	.word	0x00005d80
        /*02f4*/ 	.word	0x00000006
        /*02f8*/ 	.word	0x00000000
        /*02fc*/ 	.short	0x010a
        /*02fe*/ 	.byte	0x3f
	.zero		1


	//   ....[36]....
        /*0300*/ 	.word	0x00005e10
        /*0304*/ 	.word	0x00000007
        /*0308*/ 	.word	0x00000000
        /*030c*/ 	.short	0x010a
        /*030e*/ 	.byte	0x3f
	.zero		1


	//   ....[37]....
        /*0310*/ 	.word	0x00005ea0
        /*0314*/ 	.word	0x00000006
        /*0318*/ 	.word	0x00000000
        /*031c*/ 	.short	0x010a
        /*031e*/ 	.byte	0x3f
	.zero		1


	//   ....[38]....
        /*0320*/ 	.word	0x00005f30
        /*0324*/ 	.word	0x00000005
        /*0328*/ 	.word	0x00000000
        /*032c*/ 	.short	0x010a
        /*032e*/ 	.byte	0x3f
	.zero		1


	//   ....[39]....
        /*0330*/ 	.word	0x00005fa0
        /*0334*/ 	.word	0x00000003
        /*0338*/ 	.word	0xfffffff8
        /*033c*/ 	.short	0x010a
        /*033e*/ 	.byte	0x3f
	.zero		1


	//   ....[40]....
        /*0340*/ 	.word	0x00005ff0
        /*0344*/ 	.word	0x00000003
        /*0348*/ 	.word	0x00000000
        /*034c*/ 	.short	0x010a
        /*034e*/ 	.byte	0x3f
	.zero		1


	//   ....[41]....
        /*0350*/ 	.word	0x00006050
        /*0354*/ 	.word	0x00000004
        /*0358*/ 	.word	0x00000000
        /*035c*/ 	.short	0x010a
        /*035e*/ 	.byte	0x3f
	.zero		1


	//   ....[42]....
        /*0360*/ 	.word	0x000060b0
        /*0364*/ 	.word	0x00000003
        /*0368*/ 	.word	0x00000008
        /*036c*/ 	.short	0x010a
        /*036e*/ 	.byte	0x3f
	.zero		1


	//   ....[43]....
        /*0370*/ 	.word	0x00006180
        /*0374*/ 	.word	0x0000000b
        /*0378*/ 	.word	0x00000038
        /*037c*/ 	.short	0x010a
        /*037e*/ 	.byte	0x3f
	.zero		1


	//   ....[44]....
        /*0380*/ 	.word	0x00006250
        /*0384*/ 	.word	0x00000007
        /*0388*/ 	.word	0x00000000
        /*038c*/ 	.short	0x010a
        /*038e*/ 	.byte	0x3f
	.zero		1


	//   ....[45]....
        /*0390*/ 	.word	0x000062a0
        /*0394*/ 	.word	0x00000006
        /*0398*/ 	.word	0x00000000
        /*039c*/ 	.short	0x010a
        /*039e*/ 	.byte	0x3f
	.zero		1


	//   ....[46]....
        /*03a0*/ 	.word	0x000062f0
        /*03a4*/ 	.word	0x00000007
        /*03a8*/ 	.word	0x00000000
        /*03ac*/ 	.short	0x010a
        /*03ae*/ 	.byte	0x3f
	.zero		1


	//   ....[47]....
        /*03b0*/ 	.word	0x00006340
        /*03b4*/ 	.word	0x00000006
        /*03b8*/ 	.word	0x00000000
        /*03bc*/ 	.short	0x010a
        /*03be*/ 	.byte	0x3f
	.zero		1


	//   ....[48]....
        /*03c0*/ 	.word	0x00006390
        /*03c4*/ 	.word	0x00000007
        /*03c8*/ 	.word	0x00000000
        /*03cc*/ 	.short	0x010a
        /*03ce*/ 	.byte	0x3f
	.zero		1


	//   ....[49]....
        /*03d0*/ 	.word	0x000063e0
        /*03d4*/ 	.word	0x00000006
        /*03d8*/ 	.word	0x00000000
        /*03dc*/ 	.short	0x010a
        /*03de*/ 	.byte	0x3f
	.zero		1


	//----- nvinfo : EIATTR_NUM_MBARRIERS
	.align		4
.L_37:
        /*03e0*/ 	.byte	0x03, 0x38
        /*03e2*/ 	.short	0x0014


	//----- nvinfo : EIATTR_EXIT_INSTR_OFFSETS
	.align		4
        /*03e4*/ 	.byte	0x04, 0x1c
        /*03e6*/ 	.short	(.L_39 - .L_38)


	//   ....[0]....
.L_38:
        /*03e8*/ 	.word	0x00001200


	//   ....[1]....
        /*03ec*/ 	.word	0x00001260


	//   ....[2]....
        /*03f0*/ 	.word	0x00004d70


	//   ....[3]....
        /*03f4*/ 	.word	0x00004da0


	//   ....[4]....
        /*03f8*/ 	.word	0x00005f80


	//----- nvinfo : EIATTR_MAX_THREADS
	.align		4
.L_39:
        /*03fc*/ 	.byte	0x04, 0x05
        /*03fe*/ 	.short	(.L_41 - .L_40)
.L_40:
        /*0400*/ 	.word	0x00000180
        /*0404*/ 	.word	0x00000001
        /*0408*/ 	.word	0x00000001


	//----- nvinfo : EIATTR_CRS_STACK_SIZE
	.align		4
.L_41:
        /*040c*/ 	.byte	0x04, 0x1e
        /*040e*/ 	.short	(.L_43 - .L_42)
.L_42:
        /*0410*/ 	.word	0x00000000


	//----- nvinfo : EIATTR_CBANK_PARAM_SIZE
	.align		4
.L_43:
        /*0414*/ 	.byte	0x03, 0x19
        /*0416*/ 	.short	0x0470


	//----- nvinfo : EIATTR_PARAM_CBANK
	.align		4
        /*0418*/ 	.byte	0x04, 0x0a
        /*041a*/ 	.short	(.L_45 - .L_44)
	.align		4
.L_44:
        /*041c*/ 	.word	index@(.nv.constant0._ZN7cutlass13device_kernelINS_4gemm6kernel13GemmUniversalIN4cute5tupleIJiiiiEEENS1_10collective13CollectiveMmaINS1_34MainloopSm90TmaGmmaWarpSpecializedILi7ENS5_IJNS4_1CILi1EEESB_SB_EEENS1_32KernelTmaWarpSpecializedPingpongEEENS5_IJNSA_ILi64EEESF_NSA_ILi128EEEEEENS_10bfloat16_tENS5_IJlSB_lEEESI_SJ_NS4_8TiledMMAINS4_8MMA_AtomIJNS4_4SM904GMMA27MMA_64x64x16_F32BF16BF16_SSILNSN_5MajorE0ELSP_0ELNSN_7ScaleInE1ELSQ_1EEEEEENS4_6LayoutISC_NS5_IJNSA_ILi0EEESU_SU_EEEEENS5_IJNS4_10UnderscoreESX_SX_EEEEENS4_13SM90_TMA_LOADENS4_14ComposedLayoutINS4_7SwizzleILi3ELi4ELi3EEENS4_18smem_ptr_flag_bitsILi16EEENST_INS5_IJNSA_ILi8EEESF_EEENS5_IJSF_SB_EEEEEEEvNS4_8identityES10_S1A_vS1B_EENS_8epilogue10collective6detail29Sm90TmaWarpSpecializedAdapterINS1E_15DefaultEpilogueISI_SJ_SJ_NS1D_6thread17LinearCombinationISI_Li1EffLNS1I_9ScaleType4KindE0ELNS_15FloatRoundStyleE2ESI_EENS1_15EpilogueDefaultEEEEEvvEEEEvNT_6ParamsE)
        /*0420*/ 	.short	0x0210
        /*0422*/ 	.short	0x0470


	//----- nvinfo : EIATTR_SW_WAR
	.align		4
.L_45:
        /*0424*/ 	.byte	0x04, 0x36
        /*0426*/ 	.short	(.L_47 - .L_46)
.L_46:
        /*0428*/ 	.word	0x00000008
.L_47:


//--------------------- .nv.callgraph             --------------------------
	.section	.nv.callgraph,"",@"SHT_CUDA_CALLGRAPH"
	.align	4
	.sectionentsize	8
	.align		4
        /*0000*/ 	.word	0x00000000
	.align		4
        /*0004*/ 	.word	0xffffffff
	.align		4
        /*0008*/ 	.word	index@(_ZN7cutlass13device_kernelINS_4gemm6kernel13GemmUniversalIN4cute5tupleIJiiiiEEENS1_10collective13CollectiveMmaINS1_34MainloopSm90TmaGmmaWarpSpecializedILi7ENS5_IJNS4_1CILi1EEESB_SB_EEENS1_32KernelTmaWarpSpecializedPingpongEEENS5_IJNSA_ILi64EEESF_NSA_ILi128EEEEEENS_10bfloat16_tENS5_IJlSB_lEEESI_SJ_NS4_8TiledMMAINS4_8MMA_AtomIJNS4_4SM904GMMA27MMA_64x64x16_F32BF16BF16_SSILNSN_5MajorE0ELSP_0ELNSN_7ScaleInE1ELSQ_1EEEEEENS4_6LayoutISC_NS5_IJNSA_ILi0EEESU_SU_EEEEENS5_IJNS4_10UnderscoreESX_SX_EEEEENS4_13SM90_TMA_LOADENS4_14ComposedLayoutINS4_7SwizzleILi3ELi4ELi3EEENS4_18smem_ptr_flag_bitsILi16EEENST_INS5_IJNSA_ILi8EEESF_EEENS5_IJSF_SB_EEEEEEEvNS4_8identityES10_S1A_vS1B_EENS_8epilogue10collective6detail29Sm90TmaWarpSpecializedAdapterINS1E_15DefaultEpilogueISI_SJ_SJ_NS1D_6thread17LinearCombinationISI_Li1EffLNS1I_9ScaleType4KindE0ELNS_15FloatRoundStyleE2ESI_EENS1_15EpilogueDefaultEEEEEvvEEEEvNT_6ParamsE)
	.align		4
        /*000c*/ 	.word	index@(__assertfail)
	.align		4
        /*0010*/ 	.word	0x00000000
	.align		4
        /*0014*/ 	.word	0xfffffffe
	.align		4
        /*0018*/ 	.word	0x00000000
	.align		4
        /*001c*/ 	.word	0xfffffffd
	.align		4
        /*0020*/ 	.word	0x00000000
	.align		4
        /*0024*/ 	.word	0xfffffffc


//--------------------- .nv.constant4             --------------------------
	.section	.nv.constant4,"a",@progbits
	.align	8
	.align		8
.nv.constant4:
        /*0000*/ 	.dword	__assertfail
	.align		8
        /*0008*/ 	.dword	__unnamed_1
	.align		8
        /*0010*/ 	.dword	_ZN39_INTERNAL_52b70c32_4_k_cu_b0638767_26804cuda3std3__45__cpo5beginE
	.align		8
        /*0018*/ 	.dword	_ZN39_INTERNAL_52b70c32_4_k_cu_b0638767_26804cuda3std3__45__cpo3endE
	.align		8
        /*0020*/ 	.dword	_ZN39_INTERNAL_52b70c32_4_k_cu_b0638767_26804cuda3std3__45__cpo6cbeginE
	.align		8
        /*0028*/ 	.dword	_ZN39_INTERNAL_52b70c32_4_k_cu_b0638767_26804cuda3std3__45__cpo4cendE
	.align		8
        /*0030*/ 	.dword	_ZN39_INTERNAL_52b70c32_4_k_cu_b0638767_26804cuda3std3__441_GLOBAL__N__52b70c32_4_k_cu_b0638767_26806ignoreE
	.align		8
        /*0038*/ 	.dword	_ZN39_INTERNAL_52b70c32_4_k_cu_b0638767_26804cuda3std3__419piecewise_constructE
	.align		8
        /*0040*/ 	.dword	_ZN39_INTERNAL_52b70c32_4_k_cu_b0638767_26804cuda3std3__48in_placeE
	.align		8
        /*0048*/ 	.dword	_ZN39_INTERNAL_52b70c32_4_k_cu_b0638767_26804cuda3std6ranges3__45__cpo4swapE
	.align		8
        /*0050*/ 	.dword	_ZN39_INTERNAL_52b70c32_4_k_cu_b0638767_26804cuda3std6ranges3__45__cpo9iter_moveE
	.align		8
        /*0058*/ 	.dword	_ZN39_INTERNAL_52b70c32_4_k_cu_b0638767_26804cute7productE
	.align		8
        /*0060*/ 	.dword	_ZN39_INTERNAL_52b70c32_4_k_cu_b0638767_26804cute1_E
	.align		8
        /*0068*/ 	.dword	$str$22
	.align		8
        /*0070*/ 	.dword	$str$23


//--------------------- .text._ZN7cutlass13device_kernelINS_4gemm6kernel13GemmUniversalIN4cute5tupleIJiiiiEEENS1_10collective13CollectiveMmaINS1_34MainloopSm90TmaGmmaWarpSpecializedILi7ENS5_IJNS4_1CILi1EEESB_SB_EEENS1_32KernelTmaWarpSpecializedPingpongEEENS5_IJNSA_ILi64EEESF_NSA_ILi128EEEEEENS_10bfloat16_tENS5_IJlSB_lEEESI_SJ_NS4_8TiledMMAINS4_8MMA_AtomIJNS4_4SM904GMMA27MMA_64x64x16_F32BF16BF16_SSILNSN_5MajorE0ELSP_0ELNSN_7ScaleInE1ELSQ_1EEEEEENS4_6LayoutISC_NS5_IJNSA_ILi0EEESU_SU_EEEEENS5_IJNS4_10UnderscoreESX_SX_EEEEENS4_13SM90_TMA_LOADENS4_14ComposedLayoutINS4_7SwizzleILi3ELi4ELi3EEENS4_18smem_ptr_flag_bitsILi16EEENST_INS5_IJNSA_ILi8EEESF_EEENS5_IJSF_SB_EEEEEEEvNS4_8identityES10_S1A_vS1B_EENS_8epilogue10collective6detail29Sm90TmaWarpSpecializedAdapterINS1E_15DefaultEpilogueISI_SJ_SJ_NS1D_6thread17LinearCombinationISI_Li1EffLNS1I_9ScaleType4KindE0ELNS_15FloatRoundStyleE2ESI_EENS1_15EpilogueDefaultEEEEEvvEEEEvNT_6ParamsE --------------------------
	.section	.text._ZN7cutlass13device_kernelINS_4gemm6kernel13GemmUniversalIN4cute5tupleIJiiiiEEENS1_10collective13CollectiveMmaINS1_34MainloopSm90TmaGmmaWarpSpecializedILi7ENS5_IJNS4_1CILi1EEESB_SB_EEENS1_32KernelTmaWarpSpecializedPingpongEEENS5_IJNSA_ILi64EEESF_NSA_ILi128EEEEEENS_10bfloat16_tENS5_IJlSB_lEEESI_SJ_NS4_8TiledMMAINS4_8MMA_AtomIJNS4_4SM904GMMA27MMA_64x64x16_F32BF16BF16_SSILNSN_5MajorE0ELSP_0ELNSN_7ScaleInE1ELSQ_1EEEEEENS4_6LayoutISC_NS5_IJNSA_ILi0EEESU_SU_EEEEENS5_IJNS4_10UnderscoreESX_SX_EEEEENS4_13SM90_TMA_LOADENS4_14ComposedLayoutINS4_7SwizzleILi3ELi4ELi3EEENS4_18smem_ptr_flag_bitsILi16EEENST_INS5_IJNSA_ILi8EEESF_EEENS5_IJSF_SB_EEEEEEEvNS4_8identityES10_S1A_vS1B_EENS_8epilogue10collective6detail29Sm90TmaWarpSpecializedAdapterINS1E_15DefaultEpilogueISI_SJ_SJ_NS1D_6thread17LinearCombinationISI_Li1EffLNS1I_9ScaleType4KindE0ELNS_15FloatRoundStyleE2ESI_EENS1_15EpilogueDefaultEEEEEvvEEEEvNT_6ParamsE,"ax",@progbits
	.align	128
.text._ZN7cutlass13device_kernelINS_4gemm6kernel13GemmUniversalIN4cute5tupleIJiiiiEEENS1_10collective13CollectiveMmaINS1_34MainloopSm90TmaGmmaWarpSpecializedILi7ENS5_IJNS4_1CILi1EEESB_SB_EEENS1_32KernelTmaWarpSpecializedPingpongEEENS5_IJNSA_ILi64EEESF_NSA_ILi128EEEEEENS_10bfloat16_tENS5_IJlSB_lEEESI_SJ_NS4_8TiledMMAINS4_8MMA_AtomIJNS4_4SM904GMMA27MMA_64x64x16_F32BF16BF16_SSILNSN_5MajorE0ELSP_0ELNSN_7ScaleInE1ELSQ_1EEEEEENS4_6LayoutISC_NS5_IJNSA_ILi0EEESU_SU_EEEEENS5_IJNS4_10UnderscoreESX_SX_EEEEENS4_13SM90_TMA_LOADENS4_14ComposedLayoutINS4_7SwizzleILi3ELi4ELi3EEENS4_18smem_ptr_flag_bitsILi16EEENST_INS5_IJNSA_ILi8EEESF_EEENS5_IJSF_SB_EEEEEEEvNS4_8identityES10_S1A_vS1B_EENS_8epilogue10collective6detail29Sm90TmaWarpSpecializedAdapterINS1E_15DefaultEpilogueISI_SJ_SJ_NS1D_6thread17LinearCombinationISI_Li1EffLNS1I_9ScaleType4KindE0ELNS_15FloatRoundStyleE2ESI_EENS1_15EpilogueDefaultEEEEEvvEEEEvNT_6ParamsE:
        .type           _ZN7cutlass13device_kernelINS_4gemm6kernel13GemmUniversalIN4cute5tupleIJiiiiEEENS1_10collective13CollectiveMmaINS1_34MainloopSm90TmaGmmaWarpSpecializedILi7ENS5_IJNS4_1CILi1EEESB_SB_EEENS1_32KernelTmaWarpSpecializedPingpongEEENS5_IJNSA_ILi64EEESF_NSA_ILi128EEEEEENS_10bfloat16_tENS5_IJlSB_lEEESI_SJ_NS4_8TiledMMAINS4_8MMA_AtomIJNS4_4SM904GMMA27MMA_64x64x16_F32BF16BF16_SSILNSN_5MajorE0ELSP_0ELNSN_7ScaleInE1ELSQ_1EEEEEENS4_6LayoutISC_NS5_IJNSA_ILi0EEESU_SU_EEEEENS5_IJNS4_10UnderscoreESX_SX_EEEEENS4_13SM90_TMA_LOADENS4_14ComposedLayoutINS4_7SwizzleILi3ELi4ELi3EEENS4_18smem_ptr_flag_bitsILi16EEENST_INS5_IJNSA_ILi8EEESF_EEENS5_IJSF_SB_EEEEEEEvNS4_8identityES10_S1A_vS1B_EENS_8epilogue10collective6detail29Sm90TmaWarpSpecializedAdapterINS1E_15DefaultEpilogueISI_SJ_SJ_NS1D_6thread17LinearCombinationISI_Li1EffLNS1I_9ScaleType4KindE0ELNS_15FloatRoundStyleE2ESI_EENS1_15EpilogueDefaultEEEEEvvEEEEvNT_6ParamsE,@function
        .size           _ZN7cutlass13device_kernelINS_4gemm6kernel13GemmUniversalIN4cute5tupleIJiiiiEEENS1_10collective13CollectiveMmaINS1_34MainloopSm90TmaGmmaWarpSpecializedILi7ENS5_IJNS4_1CILi1EEESB_SB_EEENS1_32KernelTmaWarpSpecializedPingpongEEENS5_IJNSA_ILi64EEESF_NSA_ILi128EEEEEENS_10bfloat16_tENS5_IJlSB_lEEESI_SJ_NS4_8TiledMMAINS4_8MMA_AtomIJNS4_4SM904GMMA27MMA_64x64x16_F32BF16BF16_SSILNSN_5MajorE0ELSP_0ELNSN_7ScaleInE1ELSQ_1EEEEEENS4_6LayoutISC_NS5_IJNSA_ILi0EEESU_SU_EEEEENS5_IJNS4_10UnderscoreESX_SX_EEEEENS4_13SM90_TMA_LOADENS4_14ComposedLayoutINS4_7SwizzleILi3ELi4ELi3EEENS4_18smem_ptr_flag_bitsILi16EEENST_INS5_IJNSA_ILi8EEESF_EEENS5_IJSF_SB_EEEEEEEvNS4_8identityES10_S1A_vS1B_EENS_8epilogue10collective6detail29Sm90TmaWarpSpecializedAdapterINS1E_15DefaultEpilogueISI_SJ_SJ_NS1D_6thread17LinearCombinationISI_Li1EffLNS1I_9ScaleType4KindE0ELNS_15FloatRoundStyleE2ESI_EENS1_15EpilogueDefaultEEEEEvvEEEEvNT_6ParamsE,(.L_x_139 - _ZN7cutlass13device_kernelINS_4gemm6kernel13GemmUniversalIN4cute5tupleIJiiiiEEENS1_10collective13CollectiveMmaINS1_34MainloopSm90TmaGmmaWarpSpecializedILi7ENS5_IJNS4_1CILi1EEESB_SB_EEENS1_32KernelTmaWarpSpecializedPingpongEEENS5_IJNSA_ILi64EEESF_NSA_ILi128EEEEEENS_10bfloat16_tENS5_IJlSB_lEEESI_SJ_NS4_8TiledMMAINS4_8MMA_AtomIJNS4_4SM904GMMA27MMA_64x64x16_F32BF16BF16_SSILNSN_5MajorE0ELSP_0ELNSN_7ScaleInE1ELSQ_1EEEEEENS4_6LayoutISC_NS5_IJNSA_ILi0EEESU_SU_EEEEENS5_IJNS4_10UnderscoreESX_SX_EEEEENS4_13SM90_TMA_LOADENS4_14ComposedLayoutINS4_7SwizzleILi3ELi4ELi3EEENS4_18smem_ptr_flag_bitsILi16EEENST_INS5_IJNSA_ILi8EEESF_EEENS5_IJSF_SB_EEEEEEEvNS4_8identityES10_S1A_vS1B_EENS_8epilogue10collective6detail29Sm90TmaWarpSpecializedAdapterINS1E_15DefaultEpilogueISI_SJ_SJ_NS1D_6thread17LinearCombinationISI_Li1EffLNS1I_9ScaleType4KindE0ELNS_15FloatRoundStyleE2ESI_EENS1_15EpilogueDefaultEEEEEvvEEEEvNT_6ParamsE)
        .other          _ZN7cutlass13device_kernelINS_4gemm6kernel13GemmUniversalIN4cute5tupleIJiiiiEEENS1_10collective13CollectiveMmaINS1_34MainloopSm90TmaGmmaWarpSpecializedILi7ENS5_IJNS4_1CILi1EEESB_SB_EEENS1_32KernelTmaWarpSpecializedPingpongEEENS5_IJNSA_ILi64EEESF_NSA_ILi128EEEEEENS_10bfloat16_tENS5_IJlSB_lEEESI_SJ_NS4_8TiledMMAINS4_8MMA_AtomIJNS4_4SM904GMMA27MMA_64x64x16_F32BF16BF16_SSILNSN_5MajorE0ELSP_0ELNSN_7ScaleInE1ELSQ_1EEEEEENS4_6LayoutISC_NS5_IJNSA_ILi0EEESU_SU_EEEEENS5_IJNS4_10UnderscoreESX_SX_EEEEENS4_13SM90_TMA_LOADENS4_14ComposedLayoutINS4_7SwizzleILi3ELi4ELi3EEENS4_18smem_ptr_flag_bitsILi16EEENST_INS5_IJNSA_ILi8EEESF_EEENS5_IJSF_SB_EEEEEEEvNS4_8identityES10_S1A_vS1B_EENS_8epilogue10collective6detail29Sm90TmaWarpSpecializedAdapterINS1E_15DefaultEpilogueISI_SJ_SJ_NS1D_6thread17LinearCombinationISI_Li1EffLNS1I_9ScaleType4KindE0ELNS_15FloatRoundStyleE2ESI_EENS1_15EpilogueDefaultEEEEEvvEEEEvNT_6ParamsE,@"STO_CUDA_ENTRY STV_DEFAULT"
_ZN7cutlass13device_kernelINS_4gemm6kernel13GemmUniversalIN4cute5tupleIJiiiiEEENS1_10collective13CollectiveMmaINS1_34MainloopSm90TmaGmmaWarpSpecializedILi7ENS5_IJNS4_1CILi1EEESB_SB_EEENS1_32KernelTmaWarpSpecializedPingpongEEENS5_IJNSA_ILi64EEESF_NSA_ILi128EEEEEENS_10bfloat16_tENS5_IJlSB_lEEESI_SJ_NS4_8TiledMMAINS4_8MMA_AtomIJNS4_4SM904GMMA27MMA_64x64x16_F32BF16BF16_SSILNSN_5MajorE0ELSP_0ELNSN_7ScaleInE1ELSQ_1EEEEEENS4_6LayoutISC_NS5_IJNSA_ILi0EEESU_SU_EEEEENS5_IJNS4_10UnderscoreESX_SX_EEEEENS4_13SM90_TMA_LOADENS4_14ComposedLayoutINS4_7SwizzleILi3ELi4ELi3EEENS4_18smem_ptr_flag_bitsILi16EEENST_INS5_IJNSA_ILi8EEESF_EEENS5_IJSF_SB_EEEEEEEvNS4_8identityES10_S1A_vS1B_EENS_8epilogue10collective6detail29Sm90TmaWarpSpecializedAdapterINS1E_15DefaultEpilogueISI_SJ_SJ_NS1D_6thread17LinearCombinationISI_Li1EffLNS1I_9ScaleType4KindE0ELNS_15FloatRoundStyleE2ESI_EENS1_15EpilogueDefaultEEEEEvvEEEEvNT_6ParamsE:
[----:B------:R-:W0:Y:S02]  /*0000*/  LDC R1, c[0x0][0x28] ;  /* 0x00000a00ff017b82 */ /* 0x000e240000000800 */
[----:B0-----:R-:W-:Y:S01]  /*0010*/  VIADD R1, R1, 0xfffffff8 ;  /* 0xfffffff801017836 */ /* 0x001fe20000000000 */
[----:B------:R-:W0:Y:S01]  /*0020*/  S2R R4, SR_TID.X ;  /* 0x0000000000047919 */ /* 0x000e220000002100 */
[----:B------:R-:W-:Y:S01]  /*0030*/  ELECT P0, URZ, PT ;  /* 0x00000000003f782f */ /* 0x000fe20003800000 */
[----:B------:R-:W-:Y:S01]  /*0040*/  BSSY B0, `(.L_x_0) ;  /* 0x000000f000007945 */ /* 0x000fe20003800000 */
[--C-:B0-----:R-:W-:Y:S02]  /*0050*/  SHF.R.U32.HI R0, RZ, 0x5, R4.reuse ;  /* 0x00000005ff007819 */ /* 0x101fe40000011604 */
[----:B------:R-:W-:-:S03]  /*0060*/  SHF.R.U32.HI R5, RZ, 0x7, R4 ;  /* 0x00000007ff057819 */ /* 0x000fc60000011604 */
[----:B------:R-:W0:Y:S04]  /*0070*/  SHFL.IDX PT, R2, R0, RZ, 0x1f ;  /* 0x00001fff00027589 */ /* 0x000e2800000e0000 */
[----:B------:R1:W2:Y:S01]  /*0080*/  SHFL.IDX PT, R7, R5, RZ, 0x1f ;  /* 0x00001fff05077589 */ /* 0x0002a200000e0000 */
[----:B0-----:R-:W-:-:S13]  /*0090*/  ISETP.NE.OR P0, PT, R2, RZ, !P0 ;  /* 0x000000ff0200720c */ /* 0x001fda0004705670 */
[----:B-12---:R-:W-:Y:S05]  /*00a0*/  @P0 BRA `(.L_x_1) ;  /* 0x0000000000200947 */ /* 0x006fea0003800000 */
[----:B------:R-:W-:Y:S02]  /*00b0*/  ULDC.64 UR4, c[0x0][0x198] ;  /* 0x0000660000047ab9 */ /* 0x000fe40000000a00 */
[----:B------:R-:W-:Y:S02]  /*00c0*/  UIADD3 UR6, UP0, UR4, 0xf0, URZ ;  /* 0x000000f004067890 */ /* 0x000fe4000ff1e03f */
[----:B------:R-:W-:Y:S02]  /*00d0*/  UIADD3 UR4, UP1, UR4, 0x1f0, URZ ;  /* 0x000001f004047890 */ /* 0x000fe4000ff3e03f */
[----:B------:R-:W-:Y:S02]  /*00e0*/  UIADD3.X UR7, URZ, UR5, URZ, UP0, !UPT ;  /* 0x000000053f077290 */ /* 0x000fe400087fe43f */
[----:B------:R-:W-:-:S07]  /*00f0*/  UIADD3.X UR5, URZ, UR5, URZ, UP1, !UPT ;  /* 0x000000053f057290 */ /* 0x000fce0008ffe43f */
[----:B------:R0:W-:Y:S02]  /*0100*/  UTMACCTL.PF [UR6] ;  /* 0x00000000060079b9 */ /* 0x0001e40008040000 */
[----:B------:R0:W-:Y:S02]  /*0110*/  UTMACCTL.PF [UR4] ;  /* 0x00000000040079b9 */ /* 0x0001e40008040000 */
[----:B0-----:R-:W-:Y:S01]  /*0120*/  NOP ;  /* 0x0000000000007918 */ /* 0x001fe20000000000 */
.L_x_1:
[----:B------:R-:W-:Y:S05]  /*0130*/  BSYNC B0 ;  /* 0x0000000000007941 */ /* 0x000fea0003800000 */
.L_x_0:
[----:B------:R-:W0:Y:S02]  /*0140*/  SHFL.IDX PT, R3, R0, RZ, 0x1f ;  /* 0x00001fff00037589 */ /* 0x000e2400000e0000 */
[----:B0-----:R-:W-:-:S13]  /*0150*/  ISETP.NE.AND P0, PT, R3, RZ, PT ;  /* 0x000000ff0300720c */ /* 0x001fda0003f05270 */
[----:B------:R-:W-:Y:S05]  /*0160*/  @P0 BRA `(.L_x_2) ;  /* 0x0000000000700947 */ /* 0x000fea0003800000 */
[----:B------:R-:W0:Y:S01]  /*0170*/  S2UR UR8, SR_CgaCtaId ;  /* 0x00000000000879c3 */ /* 0x000e220000008800 */
[----:B------:R-:W-:Y:S01]  /*0180*/  UMOV UR4, 0x400 ;  /* 0x0000040000047882 */ /* 0x000fe20000000000 */
[----:B------:R-:W-:Y:S01]  /*0190*/  UMOV UR5, 0x1 ;  /* 0x0000000100057882 */ /* 0x000fe20000000000 */
[----:B------:R-:W-:Y:S01]  /*01a0*/  UMOV UR6, 0x80 ;  /* 0x0000008000067882 */ /* 0x000fe20000000000 */
[----:B------:R-:W-:Y:S01]  /*01b0*/  ELECT P0, URZ, PT ;  /* 0x00000000003f782f */ /* 0x000fe20003800000 */
[----:B------:R-:W-:-:S04]  /*01c0*/  UIADD3 UR6, -UR6, 0x100000, URZ ;  /* 0x0010000006067890 */ /* 0x000fc8000fffe13f */
[----:B------:R-:W-:Y:S02]  /*01d0*/  USHF.L.U32 UR7, UR6, 0xb, URZ ;  /* 0x0000000b06077899 */ /* 0x000fe4000800063f */
[----:B------:R-:W-:Y:S02]  /*01e0*/  USHF.L.U32 UR6, UR6, 0x1, URZ ;  /* 0x0000000106067899 */ /* 0x000fe4000800063f */
[----:B0-----:R-:W-:Y:S02]  /*01f0*/  ULEA UR8, UR8, UR4, 0x18 ;  /* 0x0000000408087291 */ /* 0x001fe4000f8ec03f */
[----:B------:R-:W-:-:S04]  /*0200*/  UIADD3 UR4, -UR5, 0x100000, URZ ;  /* 0x0010000005047890 */ /* 0x000fc8000fffe13f */
[----:B------:R-:W-:Y:S02]  /*0210*/  USHF.L.U32 UR5, UR4, 0xb, URZ ;  /* 0x0000000b04057899 */ /* 0x000fe4000800063f */
[----:B------:R-:W-:Y:S01]  /*0220*/  USHF.L.U32 UR4, UR4, 0x1, URZ ;  /* 0x0000000104047899 */ /* 0x000fe2000800063f */
[----:B------:R-:W0:Y:S11]  /*0230*/  FENCE.VIEW.ASYNC.S ;  /* 0x00000000000073c6 */ /* 0x000e360000000000 */
[----:B0-----:R0:W1:Y:S01]  /*0240*/  SYNCS.EXCH.64 URZ, [UR8], UR4 ;  /* 0x00000004083f75b2 */ /* 0x0010620008000100 */
[----:B------:R0:W2:Y:S01]  /*0250*/  SYNCS.EXCH.64 URZ, [UR8+0x38], UR6 ;  /* 0x00003806083f75b2 */ /* 0x0000a20008000100 */
[----:B------:R0:W3:Y:S01]  /*0260*/  SYNCS.EXCH.64 URZ, [UR8+0x8], UR4 ;  /* 0x00000804083f75b2 */ /* 0x0000e20008000100 */
[----:B------:R0:W4:Y:S01]  /*0270*/  SYNCS.EXCH.64 URZ, [UR8+0x40], UR6 ;  /* 0x00004006083f75b2 */ /* 0x0001220008000100 */
[----:B------:R0:W0:Y:S01]  /*0280*/  SYNCS.EXCH.64 URZ, [UR8+0x10], UR4 ;  /* 0x00001004083f75b2 */ /* 0x0000220008000100 */
        /* <DEDUP_REMOVED lines=9> */
[----:B------:R-:W-:Y:S01]  /*0320*/  NOP ;  /* 0x0000000000007918 */ /* 0x000fe20000000000 */
.L_x_2:
[----:B------:R-:W5:Y:S01]  /*0330*/  SHFL.IDX PT, R6, R0, RZ, 0x1f ;  /* 0x00001fff00067589 */ /* 0x000f6200000e0000 */
[----:B------:R-:W-:Y:S01]  /*0340*/  ELECT P0, URZ, PT ;  /* 0x00000000003f782f */ /* 0x000fe20003800000 */
[----:B------:R-:W-:Y:S01]  /*0350*/  NOP ;  /* 0x0000000000007918 */ /* 0x000fe20000000000 */
[----:B------:R-:W-:Y:S01]  /*0360*/  ELECT P1, URZ, PT ;  /* 0x00000000003f782f */ /* 0x000fe20003820000 */
[----:B------:R-:W1:Y:S01]  /*0370*/  SHFL.IDX PT, R3, R0, RZ, 0x1f ;  /* 0x00001fff00037589 */ /* 0x000e6200000e0000 */
[----:B0-----:R-:W-:Y:S01]  /*0380*/  UMOV UR4, 0x20 ;  /* 0x0000002000047882 */ /* 0x001fe20000000000 */
[----:B------:R-:W-:Y:S01]  /*0390*/  UMOV UR11, 0x80 ;  /* 0x00000080000b7882 */ /* 0x000fe20000000000 */
[----:B------:R-:W-:Y:S01]  /*03a0*/  NOP ;  /* 0x0000000000007918 */ /* 0x000fe20000000000 */
[----:B------:R-:W0:Y:S01]  /*03b0*/  SHFL.IDX PT, R5, R5, RZ, 0x1f ;  /* 0x00001fff05057589 */ /* 0x000e2200000e0000 */
[C---:B------:R-:W-:Y:S01]  /*03c0*/  VIADD R31, R7.reuse, 0xffffffff ;  /* 0xffffffff071f7836 */ /* 0x040fe20000000000 */
[----:B------:R-:W-:Y:S01]  /*03d0*/  ULDC.64 UR36, c[0x0][0x208] ;  /* 0x0000820000247ab9 */ /* 0x000fe20000000a00 */
[----:B------:R-:W-:-:S03]  /*03e0*/  ISETP.NE.AND P2, PT, R7, RZ, PT ;  /* 0x000000ff0700720c */ /* 0x000fc60003f45270 */
[----:B------:R-:W-:Y:S02]  /*03f0*/  ISETP.GE.U32.AND P3, PT, R31, 0x2, PT ;  /* 0x000000021f00780c */ /* 0x000fe40003f66070 */
[----:B-----5:R-:W-:Y:S02]  /*0400*/  ISETP.NE.OR P0, PT, R6, RZ, !P0 ;  /* 0x000000ff0600720c */ /* 0x020fe40004705670 */
[----:B-1----:R-:W-:Y:S02]  /*0410*/  ISETP.NE.OR P1, PT, R3, RZ, !P1 ;  /* 0x000000ff0300720c */ /* 0x002fe40004f25670 */
[----:B------:R-:W-:Y:S02]  /*0420*/  SHF.R.S32.HI R3, RZ, 0x1f, R2 ;  /* 0x0000001fff037819 */ /* 0x000fe40000011402 */
[----:B0-----:R-:W-:Y:S02]  /*0430*/  R2UR UR43, R5 ;  /* 0x00000000052b72ca */ /* 0x001fe400000e0000 */
[----:B------:R-:W-:-:S05]  /*0440*/  LEA.HI R3, R3, R2, RZ, 0x2 ;  /* 0x0000000203037211 */ /* 0x000fca00078f10ff */
[----:B------:R-:W-:Y:S01]  /*0450*/  VOTEU.ALL UP0, P0 ;  /* 0x00000000003f7886 */ /* 0x000fe20000000000 */
[----:B------:R-:W-:Y:S01]  /*0460*/  LOP3.LUT R3, R3, 0xfffffffc, RZ, 0xc0, !PT ;  /* 0xfffffffc03037812 */ /* 0x000fe200078ec0ff */
[----:B------:R-:W-:-:S03]  /*0470*/  VOTEU.ALL UP1, P1 ;  /* 0x00000000003f7886 */ /* 0x000fc60000820000 */
[----:B------:R-:W0:Y:S01]  /*0480*/  @!UP0 S2UR UR7, SR_CgaCtaId ;  /* 0x00000000000789c3 */ /* 0x000e220000008800 */
[----:B------:R-:W-:Y:S01]  /*0490*/  @!UP0 UMOV UR6, 0x400 ;  /* 0x0000040000068882 */ /* 0x000fe20000000000 */
[----:B------:R-:W-:-:S04]  /*04a0*/  @!UP0 UIADD3 UR4, -UR4, 0x100000, URZ ;  /* 0x0010000004048890 */ /* 0x000fc8000fffe13f */
[----:B------:R-:W-:Y:S02]  /*04b0*/  @!UP0 USHF.L.U32 UR5, UR4, 0xb, URZ ;  /* 0x0000000b04058899 */ /* 0x000fe4000800063f */
[----:B------:R-:W-:Y:S01]  /*04c0*/  @!UP0 USHF.L.U32 UR4, UR4, 0x1, URZ ;  /* 0x0000000104048899 */ /* 0x000fe2000800063f */
[----:B------:R-:W-:Y:S01]  /*04d0*/  IMAD.IADD R14, R2, 0x1, -R3 ;  /* 0x00000001020e7824 */ /* 0x000fe200078e0a03 */
[----:B------:R-:W-:Y:S01]  /*04e0*/  @!UP1 UMOV UR9, 0x400 ;  /* 0x0000040000099882 */ /* 0x000fe20000000000 */
[----:B------:R-:W-:Y:S01]  /*04f0*/  VOTEU.ALL UP2, P1 ;  /* 0x00000000003f7886 */ /* 0x000fe20000840000 */
[----:B------:R-:W-:Y:S01]  /*0500*/  VOTEU.ALL UP3, P1 ;  /* 0x00000000003f7886 */ /* 0x000fe20000860000 */
[----:B------:R-:W-:Y:S01]  /*0510*/  VOTEU.ALL UP4, P1 ;  /* 0x00000000003f7886 */ /* 0x000fe20000880000 */
[----:B------:R-:W1:Y:S01]  /*0520*/  @!UP1 S2UR UR10, SR_CgaCtaId ;  /* 0x00000000000a99c3 */ /* 0x000e620000008800 */
[----:B------:R-:W-:Y:S01]  /*0530*/  VOTEU.ALL UP5, P1 ;  /* 0x00000000003f7886 */ /* 0x000fe200008a0000 */
[----:B------:R-:W-:-:S04]  /*0540*/  SHF.R.S32.HI R3, RZ, 0x1f, R4 ;  /* 0x0000001fff037819 */ /* 0x000fc80000011404 */
[----:B------:R-:W-:-:S04]  /*0550*/  LEA.HI R3, R3, R4, RZ, 0x7 ;  /* 0x0000000403037211 */ /* 0x000fc800078f38ff */
[----:B------:R-:W-:-:S05]  /*0560*/  LOP3.LUT R3, R3, 0xffffff80, RZ, 0xc0, !PT ;  /* 0xffffff8003037812 */ /* 0x000fca00078ec0ff */
[----:B------:R-:W-:Y:S01]  /*0570*/  IMAD.IADD R5, R4, 0x1, -R3 ;  /* 0x0000000104057824 */ /* 0x000fe200078e0a03 */
[----:B0-----:R-:W-:Y:S02]  /*0580*/  @!UP0 ULEA UR8, UR7, UR6, 0x18 ;  /* 0x0000000607088291 */ /* 0x001fe4000f8ec03f */
[----:B------:R-:W-:-:S04]  /*0590*/  @!UP1 UIADD3 UR6, -UR11, 0x100000, URZ ;  /* 0x001000000b069890 */ /* 0x000fc8000fffe13f */
[----:B------:R-:W-:Y:S02]  /*05a0*/  @!UP1 USHF.L.U32 UR7, UR6, 0xb, URZ ;  /* 0x0000000b06079899 */ /* 0x000fe4000800063f */
[----:B------:R-:W-:Y:S01]  /*05b0*/  @!UP1 USHF.L.U32 UR6, UR6, 0x1, URZ ;  /* 0x0000000106069899 */ /* 0x000fe2000800063f */
[----:B------:R-:W-:Y:S01]  /*05c0*/  VOTEU.ALL UP0, P0 ;  /* 0x00000000003f7886 */ /* 0x000fe20000000000 */
[----:B-1----:R-:W-:Y:S01]  /*05d0*/  @!UP1 ULEA UR9, UR10, UR9, 0x18 ;  /* 0x000000090a099291 */ /* 0x002fe2000f8ec03f */
[----:B------:R-:W-:Y:S02]  /*05e0*/  VOTEU.ALL UP1, P0 ;  /* 0x00000000003f7886 */ /* 0x000fe40000020000 */
[----:B------:R-:W-:Y:S01]  /*05f0*/  ULDC.64 UR10, c[0x0][0x598] ;  /* 0x00016600000a7ab9 */ /* 0x000fe20000000a00 */
[----:B------:R-:W-:Y:S01]  /*0600*/  ISETP.NE.AND P0, PT, R14, 0x3, PT ;  /* 0x000000030e00780c */ /* 0x000fe20003f05270 */
[----:B------:R-:W0:Y:S02]  /*0610*/  FENCE.VIEW.ASYNC.S ;  /* 0x00000000000073c6 */ /* 0x000e240000000000 */
[----:B0-----:R0:W2:Y:S01]  /*0620*/  @!UP0 SYNCS.EXCH.64 URZ, [UR8+0xa0], UR4 ;  /* 0x0000a004083f85b2 */ /* 0x0010a20008000100 */
[----:B------:R-:W-:-:S02]  /*0630*/  ISETP.NE.U32.AND P1, PT, RZ, UR10, PT ;  /* 0x0000000aff007c0c */ /* 0x000fc4000bf25070 */
[----:B------:R-:W-:Y:S02]  /*0640*/  ISETP.EQ.OR P0, PT, R14, RZ, !P0 ;  /* 0x000000ff0e00720c */ /* 0x000fe40004702670 */
[----:B------:R-:W-:Y:S02]  /*0650*/  ISETP.NE.AND.EX P1, PT, RZ, UR11, PT, P1 ;  /* 0x0000000bff007c0c */ /* 0x000fe4000bf25310 */
[----:B------:R-:W-:-:S04]  /*0660*/  ISETP.EQ.AND P0, PT, R7, RZ, P0 ;  /* 0x000000ff0700720c */ /* 0x000fc80000702270 */
[----:B------:R-:W-:-:S04]  /*0670*/  SEL R23, RZ, 0x1, !P0 ;  /* 0x00000001ff177807 */ /* 0x000fc80004000000 */
[----:B------:R-:W-:Y:S01]  /*0680*/  SEL R23, R23, 0x2, P3 ;  /* 0x0000000217177807 */ /* 0x000fe20001800000 */
[----:B------:R0:W2:Y:S01]  /*0690*/  @!UP1 SYNCS.EXCH.64 URZ, [UR8+0xa8], UR4 ;  /* 0x0000a804083f95b2 */ /* 0x0000a20008000100 */
[----:B------:R-:W-:Y:S01]  /*06a0*/  NOP ;  /* 0x0000000000007918 */ /* 0x000fe20000000000 */
[----:B------:R0:W2:Y:S01]  /*06b0*/  @!UP2 SYNCS.EXCH.64 URZ, [UR9+0x80], UR6 ;  /* 0x00008006093fa5b2 */ /* 0x0000a20008000100 */
[----:B------:R0:W2:Y:S01]  /*06c0*/  @!UP3 SYNCS.EXCH.64 URZ, [UR9+0x88], UR6 ;  /* 0x00008806093fb5b2 */ /* 0x0000a20008000100 */
[----:B------:R0:W2:Y:S01]  /*06d0*/  @!UP4 SYNCS.EXCH.64 URZ, [UR9+0x90], UR6 ;  /* 0x00009006093fc5b2 */ /* 0x0000a20008000100 */
[----:B------:R0:W2:Y:S01]  /*06e0*/  @!UP5 SYNCS.EXCH.64 URZ, [UR9+0x98], UR6 ;  /* 0x00009806093fd5b2 */ /* 0x0000a20008000100 */
[----:B------:R-:W-:Y:S01]  /*06f0*/  NOP ;  /* 0x0000000000007918 */ /* 0x000fe20000000000 */
[----:B--234-:R-:W-:Y:S06]  /*0700*/  BAR.SYNC.DEFER_BLOCKING 0x0 ;  /* 0x0000000000007b1d */ /* 0x01cfec0000010000 */
[----:B0-----:R-:W-:Y:S05]  /*0710*/  @!P1 BRA `(.L_x_3) ;  /* 0x00000000001c9947 */ /* 0x001fea0003800000 */
[----:B------:R-:W0:Y:S02]  /*0720*/  LDC.64 R2, c[0x0][0x598] ;  /* 0x00016600ff027b82 */ /* 0x000e240000000a00 */
[----:B0-----:R-:W2:Y:S02]  /*0730*/  LDG.E.64 R2, desc[UR36][R2.64] ;  /* 0x0000002402027981 */ /* 0x001ea4000c1e1b00 */
[----:B--2---:R-:W-:-:S04]  /*0740*/  ISETP.NE.U32.AND P0, PT, R2, RZ, PT ;  /* 0x000000ff0200720c */ /* 0x004fc80003f05070 */
[----:B------:R-:W-:-:S13]  /*0750*/  ISETP.NE.AND.EX P0, PT, R3, RZ, PT, P0 ;  /* 0x000000ff0300720c */ /* 0x000fda0003f05300 */
[----:B------:R-:W-:Y:S05]  /*0760*/  @!P0 BRA `(.L_x_3) ;  /* 0x0000000000088947 */ /* 0x000fea0003800000 */
[----:B------:R1:W5:Y:S01]  /*0770*/  LD.E R56, desc[UR36][R2.64] ;  /* 0x0000002402387980 */ /* 0x000362000c101900 */
[----:B------:R-:W-:Y:S05]  /*0780*/  BRA `(.L_x_4) ;  /* 0x0000000000247947 */ /* 0x000fea0003800000 */
.L_x_3:
[----:B------:R-:W-:Y:S02]  /*0790*/  ULDC.64 UR4, c[0x0][0x588] ;  /* 0x0001620000047ab9 */ /* 0x000fe40000000a00 */
[----:B------:R-:W-:-:S04]  /*07a0*/  ISETP.NE.U32.AND P0, PT, RZ, UR4, PT ;  /* 0x00000004ff007c0c */ /* 0x000fc8000bf05070 */
[----:B------:R-:W-:-:S13]  /*07b0*/  ISETP.NE.AND.EX P0, PT, RZ, UR5, PT, P0 ;  /* 0x00000005ff007c0c */ /* 0x000fda000bf05300 */
[----:B------:R-:W-:Y:S05]  /*07c0*/  @!P0 BRA `(.L_x_5) ;  /* 0x00000000000c8947 */ /* 0x000fea0003800000 */
[----:B------:R-:W0:Y:S02]  /*07d0*/  LDC.64 R56, c[0x0][0x588] ;  /* 0x00016200ff387b82 */ /* 0x000e240000000a00 */
[----:B0-----:R0:W5:Y:S01]  /*07e0*/  LDG.E R56, desc[UR36][R56.64] ;  /* 0x0000002438387981 */ /* 0x001162000c1e1900 */
[----:B------:R-:W-:Y:S05]  /*07f0*/  BRA `(.L_x_4) ;  /* 0x0000000000087947 */ /* 0x000fea0003800000 */
.L_x_5:
[----:B------:R-:W-:Y:S02]  /*0800*/  ULDC UR4, c[0x0][0x580] ;  /* 0x0001600000047ab9 */ /* 0x000fe40000000800 */
[----:B------:R-:W-:-:S07]  /*0810*/  IMAD.U32 R56, RZ, RZ, UR4 ;  /* 0x00000004ff387e24 */ /* 0x000fce000f8e00ff */
.L_x_4:
[----:B------:R-:W-:Y:S02]  /*0820*/  ULDC.64 UR4, c[0x0][0x5a0] ;  /* 0x0001680000047ab9 */ /* 0x000fe40000000a00 */
[----:B------:R-:W-:-:S04]  /*0830*/  ISETP.NE.U32.AND P0, PT, RZ, UR4, PT ;  /* 0x00000004ff007c0c */ /* 0x000fc8000bf05070 */
[----:B------:R-:W-:-:S13]  /*0840*/  ISETP.NE.AND.EX P0, PT, RZ, UR5, PT, P0 ;  /* 0x00000005ff007c0c */ /* 0x000fda000bf05300 */
[----:B------:R-:W-:Y:S05]  /*0850*/  @!P0 BRA `(.L_x_6) ;  /* 0x00000000001c8947 */ /* 0x000fea0003800000 */
[----:B-1----:R-:W1:Y:S02]  /*0860*/  LDC.64 R2, c[0x0][0x5a0] ;  /* 0x00016800ff027b82 */ /* 0x002e640000000a00 */
[----:B-1----:R-:W2:Y:S02]  /*0870*/  LDG.E.64 R2, desc[UR36][R2.64] ;  /* 0x0000002402027981 */ /* 0x002ea4000c1e1b00 */
[----:B--2---:R-:W-:-:S04]  /*0880*/  ISETP.NE.U32.AND P0, PT, R2, RZ, PT ;  /* 0x000000ff0200720c */ /* 0x004fc80003f05070 */
[----:B------:R-:W-:-:S13]  /*0890*/  ISETP.NE.AND.EX P0, PT, R3, RZ, PT, P0 ;  /* 0x000000ff0300720c */ /* 0x000fda0003f05300 */
[----:B------:R-:W-:Y:S05]  /*08a0*/  @!P0 BRA `(.L_x_6) ;  /* 0x0000000000088947 */ /* 0x000fea0003800000 */
[----:B0-----:R2:W5:Y:S01]  /*08b0*/  LD.E R57, desc[UR36][R2.64] ;  /* 0x0000002402397980 */ /* 0x001562000c101900 */
[----:B------:R-:W-:Y:S05]  /*08c0*/  BRA `(.L_x_7) ;  /* 0x0000000000247947 */ /* 0x000fea0003800000 */
.L_x_6:
[----:B------:R-:W-:Y:S02]  /*08d0*/  ULDC.64 UR4, c[0x0][0x590] ;  /* 0x0001640000047ab9 */ /* 0x000fe40000000a00 */
[----:B------:R-:W-:-:S04]  /*08e0*/  ISETP.NE.U32.AND P0, PT, RZ, UR4, PT ;  /* 0x00000004ff007c0c */ /* 0x000fc8000bf05070 */
[----:B------:R-:W-:-:S13]  /*08f0*/  ISETP.NE.AND.EX P0, PT, RZ, UR5, PT, P0 ;  /* 0x00000005ff007c0c */ /* 0x000fda000bf05300 */
[----:B------:R-:W-:Y:S05]  /*0900*/  @!P0 BRA `(.L_x_8) ;  /* 0x00000000000c8947 */ /* 0x000fea0003800000 */
[----:B-1----:R-:W0:Y:S02]  /*0910*/  LDC.64 R2, c[0x0][0x590] ;  /* 0x00016400ff027b82 */ /* 0x002e240000000a00 */
[----:B0-----:R0:W5:Y:S01]  /*0920*/  LDG.E R57, desc[UR36][R2.64] ;  /* 0x0000002402397981 */ /* 0x001162000c1e1900 */
[----:B------:R-:W-:Y:S05]  /*0930*/  BRA `(.L_x_7) ;  /* 0x0000000000087947 */ /* 0x000fea0003800000 */
.L_x_8:
[----:B------:R-:W-:Y:S02]  /*0940*/  ULDC UR4, c[0x0][0x584] ;  /* 0x0001610000047ab9 */ /* 0x000fe40000000800 */
[----:B0-----:R-:W-:-:S07]  /*0950*/  IMAD.U32 R57, RZ, RZ, UR4 ;  /* 0x00000004ff397e24 */ /* 0x001fce000f8e00ff */
.L_x_7:
[----:B012---:R-:W0:Y:S01]  /*0960*/  LDC R2, c[0x0][0x65c] ;  /* 0x00019700ff027b82 */ /* 0x007e220000000800 */
[----:B------:R-:W1:Y:S01]  /*0970*/  S2R R15, SR_CTAID.Y ;  /* 0x00000000000f7919 */ /* 0x000e620000002600 */
[----:B------:R-:W-:Y:S01]  /*0980*/  ULDC UR6, c[0x0][0x28c] ;  /* 0x0000a30000067ab9 */ /* 0x000fe20000000800 */
[----:B------:R-:W-:Y:S01]  /*0990*/  ISETP.NE.AND P0, PT, R7, 0x2, PT ;  /* 0x000000020700780c */ /* 0x000fe20003f05270 */
[----:B------:R-:W-:Y:S01]  /*09a0*/  UIADD3 UR6, UR6, 0x7f, URZ ;  /* 0x0000007f06067890 */ /* 0x000fe2000fffe03f */
[----:B------:R-:W2:Y:S01]  /*09b0*/  S2R R6, SR_CTAID.X ;  /* 0x0000000000067919 */ /* 0x000ea20000002500 */
[----:B------:R-:W-:Y:S01]  /*09c0*/  UMOV UR38, URZ ;  /* 0x0000003f00267c82 */ /* 0x000fe20008000000 */
[----:B------:R-:W-:Y:S01]  /*09d0*/  UMOV UR39, URZ ;  /* 0x0000003f00277c82 */ /* 0x000fe20008000000 */
[----:B------:R-:W-:Y:S01]  /*09e0*/  USHF.R.S32.HI UR7, URZ, 0x1f, UR6 ;  /* 0x0000001f3f077899 */ /* 0x000fe20008011406 */
[----:B------:R-:W-:-:S03]  /*09f0*/  ULDC.64 UR8, c[0x0][0x650] ;  /* 0x0001940000087ab9 */ /* 0x000fc60000000a00 */
[----:B------:R-:W-:-:S04]  /*0a00*/  ULEA.HI UR7, UR7, UR6, URZ, 0x7 ;  /* 0x0000000607077291 */ /* 0x000fc8000f8f383f */
[----:B------:R-:W-:Y:S01]  /*0a10*/  USHF.R.S32.HI UR40, URZ, 0x7, UR7 ;  /* 0x000000073f287899 */ /* 0x000fe20008011407 */
[----:B0-----:R-:W-:-:S13]  /*0a20*/  ISETP.NE.AND P1, PT, R2, 0x1, PT ;  /* 0x000000010200780c */ /* 0x001fda0003f25270 */
[----:B------:R-:W2:Y:S01]  /*0a30*/  @P1 LDC R17, c[0x0][0x10] ;  /* 0x00000400ff111b82 */ /* 0x000ea20000000800 */
[----:B-1----:R-:W-:Y:S02]  /*0a40*/  @P1 IMAD.MOV.U32 R8, RZ, RZ, R15 ;  /* 0x000000ffff081224 */ /* 0x002fe400078e000f */
[----:B------:R-:W-:Y:S02]  /*0a50*/  @P1 IMAD.MOV.U32 R9, RZ, RZ, RZ ;  /* 0x000000ffff091224 */ /* 0x000fe400078e00ff */
[----:B------:R-:W-:-:S03]  /*0a60*/  @P1 IMAD.MOV.U32 R7, RZ, RZ, RZ ;  /* 0x000000ffff071224 */ /* 0x000fc600078e00ff */
[----:B------:R-:W0:Y:S01]  /*0a70*/  @!P1 LDC R3, c[0x0][0xc] ;  /* 0x00000300ff039b82 */ /* 0x000e220000000800 */
[----:B------:R-:W-:Y:S01]  /*0a80*/  ULDC UR4, c[0x0][0xc] ;  /* 0x0000030000047ab9 */ /* 0x000fe20000000800 */
[----:B------:R-:W-:Y:S02]  /*0a90*/  ULDC UR5, c[0x0][0x10] ;  /* 0x0000040000057ab9 */ /* 0x000fe40000000800 */
[----:B------:R-:W-:-:S04]  /*0aa0*/  UIMAD.WIDE.U32 UR4, UR4, UR5, URZ ;  /* 0x00000005040472a5 */ /* 0x000fc8000f8e003f */
[----:B------:R-:W1:Y:S01]  /*0ab0*/  LDC R0, c[0x0][0x14] ;  /* 0x00000500ff007b82 */ /* 0x000e620000000800 */
[----:B--2---:R-:W-:-:S04]  /*0ac0*/  @P1 IMAD.WIDE.U32 R16, R6, R17, R8 ;  /* 0x0000001106101225 */ /* 0x004fc800078e0008 */
[----:B------:R-:W-:Y:S02]  /*0ad0*/  @P1 IMAD.IADD R17, R17, 0x1, R7 ;  /* 0x0000000111111824 */ /* 0x000fe400078e0207 */
[----:B------:R-:W-:Y:S02]  /*0ae0*/  IMAD.MOV.U32 R7, RZ, RZ, RZ ;  /* 0x000000ffff077224 */ /* 0x000fe400078e00ff */
[----:B0-----:R-:W-:-:S04]  /*0af0*/  @!P1 IMAD.WIDE.U32 R8, R3, R15, R6 ;  /* 0x0000000f03089225 */ /* 0x001fc800078e0006 */
[----:B------:R-:W-:Y:S02]  /*0b00*/  @!P1 IMAD.MOV.U32 R16, RZ, RZ, R8 ;  /* 0x000000ffff109224 */ /* 0x000fe400078e0008 */
[----:B-1----:R-:W-:-:S04]  /*0b10*/  IMAD.WIDE.U32 R10, R0, UR4, RZ ;  /* 0x00000004000a7c25 */ /* 0x002fc8000f8e00ff */
[----:B------:R-:W-:Y:S01]  /*0b20*/  IMAD R3, R0, UR5, RZ ;  /* 0x0000000500037c24 */ /* 0x000fe2000f8e02ff */
[----:B------:R0:W-:Y:S01]  /*0b30*/  STL.64 [R1], R10 ;  /* 0x0000000a01007387 */ /* 0x0001e20000100a00 */
[----:B------:R-:W-:Y:S02]  /*0b40*/  @!P1 IMAD.MOV.U32 R17, RZ, RZ, R9 ;  /* 0x000000ffff119224 */ /* 0x000fe400078e0009 */
[----:B------:R-:W-:Y:S01]  /*0b50*/  IMAD.IADD R0, R11, 0x1, R3 ;  /* 0x000000010b007824 */ /* 0x000fe200078e0203 */
[----:B------:R-:W-:Y:S06]  /*0b60*/  @P0 BRA `(.L_x_9) ;  /* 0x0000000000280947 */ /* 0x000fec0003800000 */
[----:B------:R-:W-:Y:S01]  /*0b70*/  UIMAD.WIDE.U32 UR4, UR40, 0x24924925, URZ ;  /* 0x24924925280478a5 */ /* 0x000fe2000f8e003f */
[----:B------:R-:W-:Y:S01]  /*0b80*/  IADD3 R16, P0, R16, R10, RZ ;  /* 0x0000000a10107210 */ /* 0x000fe20007f1e0ff */
[----:B------:R-:W-:Y:S02]  /*0b90*/  UISETP.GE.U32.AND UP0, UPT, UR40, 0x7, UPT ;  /* 0x000000072800788c */ /* 0x000fe4000bf06070 */
[----:B------:R-:W-:Y:S02]  /*0ba0*/  UIADD3 UR4, -UR5, UR40, URZ ;  /* 0x0000002805047290 */ /* 0x000fe4000fffe13f */
[----:B------:R-:W-:Y:S01]  /*0bb0*/  IMAD.X R17, R0, 0x1, R17, P0 ;  /* 0x0000000100117824 */ /* 0x000fe200000e0611 */
[----:B------:R-:W-:Y:S01]  /*0bc0*/  UMOV UR39, URZ ;  /* 0x0000003f00277c82 */ /* 0x000fe20008000000 */
[----:B------:R-:W-:-:S04]  /*0bd0*/  ULEA.HI UR4, UR4, UR5, URZ, 0x1f ;  /* 0x0000000504047291 */ /* 0x000fc8000f8ff83f */
[----:B------:R-:W-:-:S04]  /*0be0*/  USHF.R.U32.HI UR4, URZ, 0x2, UR4 ;  /* 0x000000023f047899 */ /* 0x000fc80008011604 */
[----:B------:R-:W-:Y:S02]  /*0bf0*/  @UP0 ULOP3.LUT UR39, UR4, 0x1, URZ, 0xc0, !UPT ;  /* 0x0000000104270892 */ /* 0x000fe4000f8ec03f */
[----:B------:R-:W-:-:S12]  /*0c00*/  UIMAD UR38, UR4, -0x7, UR40 ;  /* 0xfffffff9042678a4 */ /* 0x000fd8000f8e0228 */
.L_x_9:
[----:B------:R-:W-:Y:S01]  /*0c10*/  ISETP.GE.U32.AND P0, PT, R16, UR8, PT ;  /* 0x0000000810007c0c */ /* 0x000fe2000bf06070 */
[----:B------:R-:W-:Y:S01]  /*0c20*/  IMAD.MOV.U32 R22, RZ, RZ, -0x1 ;  /* 0xffffffffff167424 */ /* 0x000fe200078e00ff */
[----:B------:R-:W-:Y:S01]  /*0c30*/  PRMT R3, RZ, 0x7610, R3 ;  /* 0x00007610ff037816 */ /* 0x000fe20000000003 */
[----:B------:R-:W-:Y:S01]  /*0c40*/  IMAD.MOV.U32 R18, RZ, RZ, -0x1 ;  /* 0xffffffffff127424 */ /* 0x000fe200078e00ff */
[----:B------:R-:W-:Y:S01]  /*0c50*/  ISETP.GE.U32.AND.EX P0, PT, R17, UR9, PT, P0 ;  /* 0x0000000911007c0c */ /* 0x000fe2000bf06100 */
[----:B------:R-:W-:-:S12]  /*0c60*/  IMAD.MOV.U32 R19, RZ, RZ, -0x1 ;  /* 0xffffffffff137424 */ /* 0x000fd800078e00ff */
[----:B------:R-:W-:Y:S05]  /*0c70*/  @P0 BRA `(.L_x_10) ;  /* 0x0000000400580947 */ /* 0x000fea0003800000 */
[----:B------:R-:W1:Y:S01]  /*0c80*/  LDC.64 R20, c[0x0][0x628] ;  /* 0x00018a00ff147b82 */ /* 0x000e620000000a00 */
[----:B------:R-:W-:Y:S02]  /*0c90*/  IMAD.MOV.U32 R8, RZ, RZ, R16 ;  /* 0x000000ffff087224 */ /* 0x000fe400078e0010 */
[----:B------:R-:W-:-:S05]  /*0ca0*/  IMAD.MOV.U32 R9, RZ, RZ, R17 ;  /* 0x000000ffff097224 */ /* 0x000fca00078e0011 */
[----:B------:R-:W2:Y:S08]  /*0cb0*/  LDC R18, c[0x0][0x630] ;  /* 0x00018c00ff127b82 */ /* 0x000eb00000000800 */
[----:B------:R-:W3:Y:S01]  /*0cc0*/  LDC.64 R24, c[0x0][0x620] ;  /* 0x00018800ff187b82 */ /* 0x000ee20000000a00 */
[----:B-1----:R-:W-:-:S04]  /*0cd0*/  ISETP.NE.U32.AND P0, PT, R20, RZ, PT ;  /* 0x000000ff1400720c */ /* 0x002fc80003f05070 */
[----:B------:R-:W-:-:S13]  /*0ce0*/  ISETP.NE.AND.EX P0, PT, R21, RZ, PT, P0 ;  /* 0x000000ff1500720c */ /* 0x000fda0003f05300 */
[----:B--23--:R-:W-:Y:S05]  /*0cf0*/  @!P0 BRA `(.L_x_11) ;  /* 0x0000000000288947 */ /* 0x00cfea0003800000 */
[----:B------:R-:W1:Y:S02]  /*0d00*/  LDC R3, c[0x0][0x634] ;  /* 0x00018d00ff037b82 */ /* 0x000e640000000800 */
[----:B-1----:R-:W-:-:S05]  /*0d10*/  IADD3 R3, P0, R16, R3, RZ ;  /* 0x0000000310037210 */ /* 0x002fca0007f1e0ff */
[----:B------:R-:W-:-:S04]  /*0d20*/  IMAD.X R19, RZ, RZ, R17, P0 ;  /* 0x000000ffff137224 */ /* 0x000fc800000e0611 */
[----:B------:R-:W-:-:S04]  /*0d30*/  IMAD.WIDE.U32 R8, R19, R20, RZ ;  /* 0x0000001413087225 */ /* 0x000fc800078e00ff */
[----:B0-----:R-:W-:-:S04]  /*0d40*/  IMAD.WIDE.U32 R10, P0, R3, R21, R8 ;  /* 0x00000015030a7225 */ /* 0x001fc80007800008 */
[----:B------:R-:W-:-:S04]  /*0d50*/  IMAD.WIDE.U32 R8, R3, R20, RZ ;  /* 0x0000001403087225 */ /* 0x000fc800078e00ff */
[----:B------:R-:W-:Y:S01]  /*0d60*/  IMAD.X R13, RZ, RZ, RZ, P0 ;  /* 0x000000ffff0d7224 */ /* 0x000fe200000e06ff */
[----:B------:R-:W-:Y:S01]  /*0d70*/  IADD3 RZ, P0, R9, R10, RZ ;  /* 0x0000000a09ff7210 */ /* 0x000fe20007f1e0ff */
[----:B------:R-:W-:-:S04]  /*0d80*/  IMAD.MOV.U32 R12, RZ, RZ, R11 ;  /* 0x000000ffff0c7224 */ /* 0x000fc800078e000b */
[----:B------:R-:W-:-:S08]  /*0d90*/  IMAD.WIDE.U32.X R8, R19, R21, R12, P0 ;  /* 0x0000001513087225 */ /* 0x000fd000000e040c */
.L_x_11:
[-CC-:B------:R-:W-:Y:S01]  /*0da0*/  SHF.R.U64 R30, R8, R18.reuse, R9.reuse ;  /* 0x00000012081e7219 */ /* 0x180fe20000001209 */
[----:B------:R-:W1:Y:S01]  /*0db0*/  LDC R12, c[0x0][0x618] ;  /* 0x00018600ff0c7b82 */ /* 0x000e620000000800 */
[----:B------:R-:W-:Y:S01]  /*0dc0*/  SHF.R.U32.HI R7, RZ, R18, R9 ;  /* 0x00000012ff077219 */ /* 0x000fe20000011609 */
[----:B------:R-:W-:Y:S01]  /*0dd0*/  ULDC UR4, c[0x0][0x150] ;  /* 0x0000540000047ab9 */ /* 0x000fe20000000800 */
[----:B0-----:R-:W-:Y:S02]  /*0de0*/  IADD3 R11, P0, RZ, -R30, RZ ;  /* 0x8000001eff0b7210 */ /* 0x001fe40007f1e0ff */
[----:B------:R-:W-:-:S03]  /*0df0*/  I2FP.F32.U32 R3, R6 ;  /* 0x0000000600037245 */ /* 0x000fc60000201000 */
[----:B------:R-:W0:Y:S01]  /*0e00*/  LDC.64 R26, c[0x0][0x640] ;  /* 0x00019000ff1a7b82 */ /* 0x000e220000000a00 */
[----:B------:R-:W-:Y:S02]  /*0e10*/  IMAD.X R13, RZ, RZ, ~R7, P0 ;  /* 0x000000ffff0d7224 */ /* 0x000fe400000e0e07 */
[----:B------:R-:W-:Y:S01]  /*0e20*/  FMUL R3, R3, UR4 ;  /* 0x0000000403037c20 */ /* 0x000fe20008400000 */
[----:B------:R-:W-:Y:S01]  /*0e30*/  IMAD.WIDE.U32 R8, R11, R24, R16 ;  /* 0x000000180b087225 */ /* 0x000fe200078e0010 */
[----:B------:R-:W-:-:S03]  /*0e40*/  ULDC UR4, c[0x0][0x154] ;  /* 0x0000550000047ab9 */ /* 0x000fc60000000800 */
[----:B------:R-:W-:Y:S01]  /*0e50*/  IMAD R10, R13, R24, RZ ;  /* 0x000000180d0a7224 */ /* 0x000fe200078e02ff */
[----:B------:R-:W2:Y:S01]  /*0e60*/  LDC R7, c[0x0][0x144] ;  /* 0x00005100ff077b82 */ /* 0x000ea20000000800 */
[----:B------:R-:W3:Y:S02]  /*0e70*/  F2I.U32.TRUNC.NTZ R3, R3 ;  /* 0x0000000300037305 */ /* 0x000ee4000020f000 */
[----:B------:R-:W-:-:S04]  /*0e80*/  IMAD R11, R11, R25, R10 ;  /* 0x000000190b0b7224 */ /* 0x000fc800078e020a */
[----:B------:R-:W-:Y:S01]  /*0e90*/  IMAD.IADD R9, R9, 0x1, R11 ;  /* 0x0000000109097824 */ /* 0x000fe200078e020b */
[----:B------:R-:W4:Y:S01]  /*0ea0*/  LDC R18, c[0x0][0x608] ;  /* 0x00018200ff127b82 */ /* 0x000f220000000800 */
[----:B------:R-:W-:-:S03]  /*0eb0*/  IMAD.MOV.U32 R11, RZ, RZ, -0x1 ;  /* 0xffffffffff0b7424 */ /* 0x000fc600078e00ff */
[-C--:B-1----:R-:W-:Y:S02]  /*0ec0*/  SHF.R.U64 R22, R8, R12.reuse, R9 ;  /* 0x0000000c08167219 */ /* 0x082fe40000001209 */
[----:B------:R-:W-:Y:S02]  /*0ed0*/  I2FP.F32.U32 R8, R15 ;  /* 0x0000000f00087245 */ /* 0x000fe40000201000 */
[----:B------:R-:W1:Y:S01]  /*0ee0*/  LDC R24, c[0x0][0x658] ;  /* 0x00019600ff187b82 */ /* 0x000e620000000800 */
[----:B0-----:R-:W-:Y:S01]  /*0ef0*/  ISETP.NE.U32.AND P0, PT, R26, RZ, PT ;  /* 0x000000ff1a00720c */ /* 0x001fe20003f05070 */
[----:B---3--:R-:W-:Y:S01]  /*0f00*/  IMAD.MOV R10, RZ, RZ, -R3 ;  /* 0x000000ffff0a7224 */ /* 0x008fe200078e0a03 */
[----:B------:R-:W-:Y:S01]  /*0f10*/  SHF.R.U32.HI R9, RZ, R12, R9 ;  /* 0x0000000cff097219 */ /* 0x000fe20000011609 */
[----:B------:R-:W-:Y:S01]  /*0f20*/  FMUL R8, R8, UR4 ;  /* 0x0000000408087c20 */ /* 0x000fe20008400000 */
[----:B------:R-:W-:-:S03]  /*0f30*/  ISETP.NE.AND.EX P0, PT, R27, RZ, PT, P0 ;  /* 0x000000ff1b00720c */ /* 0x000fc60003f05300 */
[----:B------:R-:W0:Y:S01]  /*0f40*/  LDC R20, c[0x0][0x148] ;  /* 0x00005200ff147b82 */ /* 0x000e220000000800 */
[----:B--2---:R-:W-:-:S07]  /*0f50*/  IMAD R3, R7, R10, R6 ;  /* 0x0000000a07037224 */ /* 0x004fce00078e0206 */
[----:B------:R-:W2:Y:S01]  /*0f60*/  LDC R21, c[0x0][0x600] ;  /* 0x00018000ff157b82 */ /* 0x000ea20000000800 */
[-CC-:B----4-:R-:W-:Y:S02]  /*0f70*/  SHF.R.U64 R32, R22, R18.reuse, R9.reuse ;  /* 0x0000001216207219 */ /* 0x190fe40000001209 */
[----:B------:R-:W-:Y:S01]  /*0f80*/  SHF.R.U32.HI R7, RZ, R18, R9 ;  /* 0x00000012ff077219 */ /* 0x000fe20000011609 */
[----:B------:R-:W-:Y:S01]  /*0f90*/  IMAD.MOV.U32 R9, RZ, RZ, 0x1 ;  /* 0x00000001ff097424 */ /* 0x000fe200078e00ff */
[----:B------:R3:W4:Y:S03]  /*0fa0*/  F2I.U32.TRUNC.NTZ R18, R8 ;  /* 0x0000000800127305 */ /* 0x000726000020f000 */
[----:B------:R-:W0:Y:S01]  /*0fb0*/  LDC R25, c[0x0][0x648] ;  /* 0x00019200ff197b82 */ /* 0x000e220000000800 */
[-C--:B-1----:R-:W-:Y:S02]  /*0fc0*/  SHF.L.U32 R6, R11, R24.reuse, RZ ;  /* 0x000000180b067219 */ /* 0x082fe400000006ff */
[----:B------:R-:W-:-:S02]  /*0fd0*/  SHF.R.U64 R34, R32, R24, R7 ;  /* 0x0000001820227219 */ /* 0x000fc40000001207 */
[----:B------:R-:W-:Y:S02]  /*0fe0*/  LOP3.LUT R13, RZ, R6, RZ, 0x33, !PT ;  /* 0x00000006ff0d7212 */ /* 0x000fe400078e33ff */
[-C--:B------:R-:W-:Y:S01]  /*0ff0*/  SHF.R.U32.HI R7, RZ, R24.reuse, R7 ;  /* 0x00000018ff077219 */ /* 0x080fe20000011607 */
[----:B------:R-:W1:Y:S01]  /*1000*/  LDC R29, c[0x0][0x638] ;  /* 0x00018e00ff1d7b82 */ /* 0x000e620000000800 */
[----:B------:R-:W-:Y:S01]  /*1010*/  SHF.L.U32 R12, R9, R24, RZ ;  /* 0x00000018090c7219 */ /* 0x000fe200000006ff */
[----:B------:R-:W-:-:S06]  /*1020*/  IMAD.MOV.U32 R6, RZ, RZ, R34 ;  /* 0x000000ffff067224 */ /* 0x000fcc00078e0022 */
[----:B------:R-:W0:Y:S01]  /*1030*/  LDC R28, c[0x0][0x610] ;  /* 0x00018400ff1c7b82 */ /* 0x000e220000000800 */
[----:B---34-:R-:W-:Y:S05]  /*1040*/  @!P0 BRA `(.L_x_12) ;  /* 0x0000000000288947 */ /* 0x018fea0003800000 */
[----:B------:R-:W3:Y:S02]  /*1050*/  LDC R11, c[0x0][0x64c] ;  /* 0x00019300ff0b7b82 */ /* 0x000ee40000000800 */
[----:B---3--:R-:W-:-:S05]  /*1060*/  IADD3 R11, P0, R34, R11, RZ ;  /* 0x0000000b220b7210 */ /* 0x008fca0007f1e0ff */
[----:B------:R-:W-:-:S04]  /*1070*/  IMAD.X R19, RZ, RZ, R7, P0 ;  /* 0x000000ffff137224 */ /* 0x000fc800000e0607 */
[----:B------:R-:W-:-:S04]  /*1080*/  IMAD.WIDE.U32 R6, R19, R26, RZ ;  /* 0x0000001a13067225 */ /* 0x000fc800078e00ff */
[----:B------:R-:W-:-:S04]  /*1090*/  IMAD.WIDE.U32 R8, P0, R11, R27, R6 ;  /* 0x0000001b0b087225 */ /* 0x000fc80007800006 */
[----:B------:R-:W-:-:S04]  /*10a0*/  IMAD.WIDE.U32 R6, R11, R26, RZ ;  /* 0x0000001a0b067225 */ /* 0x000fc800078e00ff */
[----:B------:R-:W-:Y:S01]  /*10b0*/  IMAD.X R11, RZ, RZ, RZ, P0 ;  /* 0x000000ffff0b7224 */ /* 0x000fe200000e06ff */
[----:B------:R-:W-:Y:S01]  /*10c0*/  IADD3 RZ, P0, R7, R8, RZ ;  /* 0x0000000807ff7210 */ /* 0x000fe20007f1e0ff */
[----:B------:R-:W-:-:S04]  /*10d0*/  IMAD.MOV.U32 R10, RZ, RZ, R9 ;  /* 0x000000ffff0a7224 */ /* 0x000fc800078e0009 */
[----:B------:R-:W-:-:S08]  /*10e0*/  IMAD.WIDE.U32.X R6, R19, R27, R10, P0 ;  /* 0x0000001b13067225 */ /* 0x000fd000000e040a */
.L_x_12:
[----:B0-----:R-:W-:Y:S01]  /*10f0*/  SHF.R.U64 R6, R6, R25, R7 ;  /* 0x0000001906067219 */ /* 0x001fe20000001207 */
[----:B--2---:R-:W-:Y:S01]  /*1100*/  VIADD R7, R21, 0xffffffff ;  /* 0xffffffff15077836 */ /* 0x004fe20000000000 */
[----:B------:R-:W-:Y:S01]  /*1110*/  LOP3.LUT R13, R32, R13, RZ, 0xc0, !PT ;  /* 0x0000000d200d7212 */ /* 0x000fe200078ec0ff */
[----:B------:R-:W-:Y:S02]  /*1120*/  IMAD.MOV R18, RZ, RZ, -R18 ;  /* 0x000000ffff127224 */ /* 0x000fe400078e0a12 */
[----:B------:R-:W-:Y:S01]  /*1130*/  IMAD.MOV R8, RZ, RZ, -R6 ;  /* 0x000000ffff087224 */ /* 0x000fe200078e0a06 */
[----:B------:R-:W-:Y:S01]  /*1140*/  LOP3.LUT R7, R22, R7, RZ, 0xc0, !PT ;  /* 0x0000000716077212 */ /* 0x000fe200078ec0ff */
[----:B------:R-:W-:Y:S02]  /*1150*/  IMAD R12, R12, R6, R13 ;  /* 0x000000060c0c7224 */ /* 0x000fe400078e020d */
[----:B------:R-:W-:Y:S02]  /*1160*/  @P1 IMAD R3, R20, R18, R15 ;  /* 0x0000001214031224 */ /* 0x000fe400078e020f */
[----:B-1----:R-:W-:-:S02]  /*1170*/  IMAD R6, R8, R29, R34 ;  /* 0x0000001d08067224 */ /* 0x002fc400078e0222 */
[----:B------:R-:W-:Y:S02]  /*1180*/  IMAD R22, R12, R28, R3 ;  /* 0x0000001c0c167224 */ /* 0x000fe400078e0203 */
[----:B------:R-:W-:Y:S02]  /*1190*/  IMAD R7, R6, R21, R7 ;  /* 0x0000001506077224 */ /* 0x000fe400078e0207 */
[----:B------:R-:W-:Y:S02]  /*11a0*/  IMAD.MOV.U32 R3, RZ, RZ, 0x1 ;  /* 0x00000001ff037424 */ /* 0x000fe400078e00ff */
[----:B------:R-:W-:Y:S01]  /*11b0*/  IMAD.MOV.U32 R19, RZ, RZ, R30 ;  /* 0x000000ffff137224 */ /* 0x000fe200078e001e */
[----:B------:R-:W-:Y:S02]  /*11c0*/  SEL R18, R7, R22, !P1 ;  /* 0x0000001607127207 */ /* 0x000fe40004800000 */
[----:B------:R-:W-:-:S07]  /*11d0*/  SEL R22, R22, R7, !P1 ;  /* 0x0000000716167207 */ /* 0x000fce0004800000 */
.L_x_10:
[----:B------:R-:W-:Y:S05]  /*11e0*/  @!P2 BRA `(.L_x_13) ;  /* 0x0000003800e4a947 */ /* 0x000fea0003800000 */
[----:B------:R-:W-:-:S13]  /*11f0*/  ISETP.GT.U32.AND P0, PT, R31, 0x1, PT ;  /* 0x000000011f00780c */ /* 0x000fda0003f04070 */
[----:B------:R-:W-:Y:S05]  /*1200*/  @P0 EXIT ;  /* 0x000000000000094d */ /* 0x000fea0003800000 */
.L_x_14:
[----:B------:R-:W-:-:S08]  /*1210*/  NOP ;  /* 0x0000000000007918 */ /* 0x000fd00000000000 */
[----:B------:R-:W1:Y:S02]  /*1220*/  USETMAXREG.TRY_ALLOC.CTAPOOL UP0, 0xe8 ;  /* 0x000000e8000079c8 */ /* 0x000e640008000600 */
[----:B-1----:R-:W-:-:S13]  /*1230*/  PLOP3.LUT P0, PT, PT, PT, UP0, 0x80, 0x0 ;  /* 0x000000000000781c */ /* 0x002fda0003f0f008 */
[----:B------:R-:W-:Y:S05]  /*1240*/  @!P0 BRA `(.L_x_14) ;  /* 0xfffffffc00f08947 */ /* 0x000fea000383ffff */
[----:B------:R-:W-:-:S13]  /*1250*/  LOP3.LUT P0, RZ, R3, 0xff, RZ, 0xc0, !PT ;  /* 0x000000ff03ff7812 */ /* 0x000fda000780c0ff */
[----:B------:R-:W-:Y:S05]  /*1260*/  @!P0 EXIT ;  /* 0x000000000000894d */ /* 0x000fea0003800000 */
[----:B------:R-:W2:Y:S01]  /*1270*/  LDL.64 R8, [R1] ;  /* 0x0000000001087983 */ /* 0x000ea20000100a00 */
[----:B------:R-:W-:Y:S01]  /*1280*/  SHF.R.S32.HI R4, RZ, 0x1f, R5 ;  /* 0x0000001fff047819 */ /* 0x000fe20000011405 */
[----:B------:R-:W1:Y:S01]  /*1290*/  S2UR UR4, SR_CgaCtaId ;  /* 0x00000000000479c3 */ /* 0x000e620000008800 */
[----:B------:R-:W-:Y:S01]  /*12a0*/  UMOV UR41, 0x400 ;  /* 0x0000040000297882 */ /* 0x000fe20000000000 */
[----:B------:R-:W-:Y:S01]  /*12b0*/  UISETP.LT.AND UP0, UPT, UR40, 0x1, UPT ;  /* 0x000000012800788c */ /* 0x000fe2000bf01270 */
[CC--:B------:R-:W-:Y:S01]  /*12c0*/  LEA.HI R3, R4.reuse, R5.reuse, RZ, 0x2 ;  /* 0x0000000504037211 */ /* 0x0c0fe200078f10ff */
[----:B------:R-:W-:Y:S01]  /*12d0*/  UIADD3 UR5, UR43, -0x1, URZ ;  /* 0xffffffff2b057890 */ /* 0x000fe2000fffe03f */
[----:B------:R-:W-:Y:S01]  /*12e0*/  LEA.HI R4, R4, R5, RZ, 0x5 ;  /* 0x0000000504047211 */ /* 0x000fe200078f28ff */
[----:B------:R-:W-:Y:S01]  /*12f0*/  USEL UR42, UR40, 0x1, UP0 ;  /* 0x00000001282a7887 */ /* 0x000fe20008000000 */
[--C-:B------:R-:W-:Y:S01]  /*1300*/  SHF.R.S32.HI R58, RZ, 0x2, R3.reuse ;  /* 0x00000002ff3a7819 */ /* 0x100fe20000011403 */
[----:B------:R-:W3:Y:S01]  /*1310*/  LDC R64, c[0x0][0x658] ;  /* 0x00019600ff407b82 */ /* 0x000ee20000000800 */
[----:B------:R-:W-:Y:S01]  /*1320*/  SHF.R.S32.HI R7, RZ, 0x1f, R3 ;  /* 0x0000001fff077819 */ /* 0x000fe20000011403 */
[----:B------:R-:W-:Y:S01]  /*1330*/  UISETP.NE.AND UP0, UPT, UR5, URZ, UPT ;  /* 0x0000003f0500728c */ /* 0x000fe2000bf05270 */
[----:B------:R-:W-:Y:S01]  /*1340*/  LOP3.LUT R6, R3, 0xfffffffc, RZ, 0xc0, !PT ;  /* 0xfffffffc03067812 */ /* 0x000fe200078ec0ff */
[----:B------:R-:W-:Y:S01]  /*1350*/  ULDC UR8, c[0x0][0x284] ;  /* 0x0000a10000087ab9 */ /* 0x000fe20000000800 */
[----:B------:R-:W-:Y:S01]  /*1360*/  LEA.HI R7, R7, R58, RZ, 0x3 ;  /* 0x0000003a07077211 */ /* 0x000fe200078f18ff */
[----:B------:R-:W-:Y:S01]  /*1370*/  USEL UR7, URZ, 0x1, UP0 ;  /* 0x000000013f077887 */ /* 0x000fe20008000000 */
[----:B------:R-:W-:Y:S01]  /*1380*/  SHF.R.S32.HI R3, RZ, 0x5, R4 ;  /* 0x00000005ff037819 */ /* 0x000fe20000011404 */
[----:B------:R-:W4:Y:S01]  /*1390*/  LDC.64 R62, c[0x0][0x5c8] ;  /* 0x00017200ff3e7b82 */ /* 0x000f220000000a00 */
[----:B------:R-:W-:Y:S01]  /*13a0*/  LOP3.LUT R7, R7, 0xfffffff8, RZ, 0xc0, !PT ;  /* 0xfffffff807077812 */ /* 0x000fe200078ec0ff */
[----:B------:R-:W-:Y:S01]  /*13b0*/  IMAD.IADD R6, R5, 0x1, -R6 ;  /* 0x0000000105067824 */ /* 0x000fe200078e0a06 */
[----:B------:R-:W-:Y:S01]  /*13c0*/  LOP3.LUT R72, R23, 0x1, RZ, 0xfc, !PT ;  /* 0x0000000117487812 */ /* 0x000fe200078efcff */
[----:B------:R-:W-:Y:S01]  /*13d0*/  IMAD.MOV.U32 R5, RZ, RZ, 0x1 ;  /* 0x00000001ff057424 */ /* 0x000fe200078e00ff */
[----:B------:R-:W-:Y:S01]  /*13e0*/  USHF.L.U32 UR47, UR40, 0x1, URZ ;  /* 0x00000001282f7899 */ /* 0x000fe2000800063f */
[----:B------:R-:W-:Y:S01]  /*13f0*/  IMAD.IADD R58, R58, 0x1, -R7 ;  /* 0x000000013a3a7824 */ /* 0x000fe200078e0a07 */
[----:B------:R-:W-:Y:S01]  /*1400*/  UIADD3 UR42, -UR42, UR40, URZ ;  /* 0x000000282a2a7290 */ /* 0x000fe2000fffe13f */
[----:B------:R-:W0:Y:S01]  /*1410*/  LDC R65, c[0x0][0x288] ;  /* 0x0000a200ff417b82 */ /* 0x000e220000000800 */
[----:B-1----:R-:W-:Y:S01]  /*1420*/  ULEA UR41, UR4, UR41, 0x18 ;  /* 0x0000002904297291 */ /* 0x002fe2000f8ec03f */
[C-C-:B------:R-:W-:Y:S01]  /*1430*/  IMAD R69, R3.reuse, -0x10, -R58.reuse ;  /* 0xfffffff003457824 */ /* 0x140fe200078e0a3a */
[--C-:B------:R-:W-:Y:S01]  /*1440*/  SHF.R.S32.HI R59, RZ, 0x1f, R58.reuse ;  /* 0x0000001fff3b7819 */ /* 0x100fe2000001143a */
[----:B------:R-:W-:Y:S01]  /*1450*/  USHF.L.U32 UR4, UR5, 0x3, URZ ;  /* 0x0000000305047899 */ /* 0x000fe2000800063f */
[----:B------:R-:W-:Y:S01]  /*1460*/  IMAD.SHL.U32 R60, R6, 0x2, RZ ;  /* 0x00000002063c7824 */ /* 0x000fe200078e00ff */
[----:B------:R-:W-:Y:S01]  /*1470*/  UIADD3 UR5, UR41, 0x180, URZ ;  /* 0x0000018029057890 */ /* 0x000fe2000fffe03f */
[----:B------:R-:W-:Y:S01]  /*1480*/  IMAD.U32 R73, RZ, RZ, UR7 ;  /* 0x00000007ff497e24 */ /* 0x000fe2000f8e00ff */
[----:B------:R-:W1:Y:S01]  /*1490*/  LDC R67, c[0x0][0x600] ;  /* 0x00018000ff437b82 */ /* 0x000e620000000800 */
[----:B------:R-:W-:Y:S01]  /*14a0*/  IMAD.WIDE R58, R3, 0x10, R58 ;  /* 0x00000010033a7825 */ /* 0x000fe200078e023a */
[----:B------:R-:W-:Y:S01]  /*14b0*/  UIADD3 UR6, UR41, 0x1c180, URZ ;  /* 0x0001c18029067890 */ /* 0x000fe2000fffe03f */
[----:B------:R-:W-:Y:S01]  /*14c0*/  SHF.R.S32.HI R61, RZ, 0x1f, R60 ;  /* 0x0000001fff3d7819 */ /* 0x000fe2000001143c */
[----:B------:R-:W-:Y:S01]  /*14d0*/  USHF.R.U32.HI UR5, URZ, 0x4, UR5 ;  /* 0x000000043f057899 */ /* 0x000fe20008011605 */
[----:B------:R-:W-:Y:S01]  /*14e0*/  IMAD.MOV.U32 R3, RZ, RZ, -0x1 ;  /* 0xffffffffff037424 */ /* 0x000fe200078e00ff */
[----:B------:R-:W-:Y:S01]  /*14f0*/  USHF.R.U32.HI UR6, URZ, 0x4, UR6 ;  /* 0x000000043f067899 */ /* 0x000fe20008011606 */
[----:B------:R-:W-:Y:S01]  /*1500*/  VIADD R69, R69, UR8 ;  /* 0x0000000845457c36 */ /* 0x000fe20008000000 */
[----:B------:R-:W-:Y:S01]  /*1510*/  UIADD3 UR48, UR41, 0x80, URZ ;  /* 0x0000008029307890 */ /* 0x000fe2000fffe03f */
[C---:B----4-:R-:W-:Y:S01]  /*1520*/  SHF.L.U64.HI R63, R62.reuse, 0x3, R63 ;  /* 0x000000033e3f7819 */ /* 0x050fe2000001023f */
[----:B------:R-:W-:Y:S01]  /*1530*/  ULOP3.LUT UR4, UR4, 0x8, URZ, 0xc0, !UPT ;  /* 0x0000000804047892 */ /* 0x000fe2000f8ec03f */
[-C--:B---3--:R-:W-:Y:S01]  /*1540*/  SHF.L.U32 R3, R3, R64.reuse, RZ ;  /* 0x0000004003037219 */ /* 0x088fe200000006ff */
[----:B------:R-:W-:Y:S01]  /*1550*/  ULOP3.LUT UR5, UR5, 0x3fff, URZ, 0xc0, !UPT ;  /* 0x00003fff05057892 */ /* 0x000fe2000f8ec03f */
[----:B------:R-:W-:Y:S01]  /*1560*/  SHF.L.U32 R64, R5, R64, RZ ;  /* 0x0000004005407219 */ /* 0x000fe200000006ff */
[----:B------:R-:W-:Y:S01]  /*1570*/  ULOP3.LUT UR6, UR6, 0x3fff, URZ, 0xc0, !UPT ;  /* 0x00003fff06067892 */ /* 0x000fe2000f8ec03f */
[----:B------:R-:W-:Y:S01]  /*1580*/  IMAD.SHL.U32 R62, R62, 0x8, RZ ;  /* 0x000000083e3e7824 */ /* 0x000fe200078e00ff */
[----:B------:R-:W-:Y:S01]  /*1590*/  LOP3.LUT R68, RZ, R3, RZ, 0x33, !PT ;  /* 0x00000003ff447212 */ /* 0x000fe200078e33ff */
[----:B0-----:R-:W-:Y:S01]  /*15a0*/  IMAD R65, R6, -0x2, R65 ;  /* 0xfffffffe06417824 */ /* 0x001fe200078e0241 */
[----:B------:R-:W-:-:S02]  /*15b0*/  ULEA UR43, UR43, UR48, 0x3 ;  /* 0x000000302b2b7291 */ /* 0x000fc4000f8e183f */
[----:B------:R-:W-:Y:S02]  /*15c0*/  ULOP3.LUT UR49, UR4, 0x8, URZ, 0x3c, !UPT ;  /* 0x0000000804317892 */ /* 0x000fe4000f8e3c3f */
[----:B------:R-:W-:Y:S01]  /*15d0*/  ULOP3.LUT UR44, UR4, 0x18, URZ, 0x3c, !UPT ;  /* 0x00000018042c7892 */ /* 0x000fe2000f8e3c3f */
[----:B-1----:R-:W-:Y:S01]  /*15e0*/  VIADD R67, R67, 0xffffffff ;  /* 0xffffffff43437836 */ /* 0x002fe20000000000 */
[----:B------:R-:W-:Y:S02]  /*15f0*/  ULOP3.LUT UR45, UR5, 0x10000, URZ, 0xfc, !UPT ;  /* 0x00010000052d7892 */ /* 0x000fe4000f8efc3f */
[----:B------:R-:W-:Y:S01]  /*1600*/  ULOP3.LUT UR46, UR6, 0x10000, URZ, 0xfc, !UPT ;  /* 0x00010000062e7892 */ /* 0x000fe2000f8efc3f */
[----:B--2---:R-:W-:-:S11]  /*1610*/  SHF.L.U64.HI R66, R8, 0x1, R0 ;  /* 0x0000000108427819 */ /* 0x004fd60000010200 */
.L_x_98:
[----:B------:R-:W-:-:S04]  /*1620*/  SHF.L.U32 R0, R73, 0x1f, RZ ;  /* 0x0000001f49007819 */ /* 0x000fc800000006ff */
[----:B------:R-:W0:Y:S02]  /*1630*/  SYNCS.PHASECHK.TRANS64.TRYWAIT P0, [UR43+-0x8], R0 ;  /* 0xfffff800ff0075a7 */ /* 0x000e24000800016b */
[----:B01-34-:R-:W-:Y:S05]  /*1640*/  @!P0 BRA `(.L_x_15) ;  /* 0x0000004800508947 */ /* 0x01bfea0003800000 */
.L_x_123:
[----:B------:R-:W-:Y:S02]  /*1650*/  ULDC UR4, c[0x0][0x28c] ;  /* 0x0000a30000047ab9 */ /* 0x000fe40000000800 */
[----:B------:R-:W-:-:S13]  /*1660*/  ISETP.LT.AND P0, PT, RZ, UR4, PT ;  /* 0x00000004ff007c0c */ /* 0x000fda000bf01270 */
[----:B------:R-:W-:Y:S05]  /*1670*/  @P0 BRA `(.L_x_16) ;  /* 0x0000000000400947 */ /* 0x000fea0003800000 */
[----:B0-----:R-:W-:Y:S01]  /*1680*/  MOV R0, 0x0 ;  /* 0x0000000000007802 */ /* 0x001fe20000000f00 */
[----:B------:R-:W-:Y:S01]  /*1690*/  ULDC.64 UR4, c[0x4][0x68] ;  /* 0x01001a0000047ab9 */ /* 0x000fe20000000a00 */
[----:B------:R-:W-:Y:S01]  /*16a0*/  ULDC.64 UR6, c[0x4][0x8] ;  /* 0x0100020000067ab9 */ /* 0x000fe20000000a00 */
[----:B------:R-:W-:Y:S01]  /*16b0*/  IMAD.U32 R4, RZ, RZ, UR4 ;  /* 0x00000004ff047e24 */ /* 0x000fe2000f8e00ff */
[----:B------:R0:W1:Y:S01]  /*16c0*/  LDC.64 R14, c[0x4][R0] ;  /* 0x01000000000e7b82 */ /* 0x0000620000000a00 */
[----:B------:R-:W-:Y:S01]  /*16d0*/  IMAD.U32 R5, RZ, RZ, UR5 ;  /* 0x00000005ff057e24 */ /* 0x000fe2000f8e00ff */
[----:B------:R-:W-:Y:S01]  /*16e0*/  ULDC.64 UR4, c[0x4][0x70] ;  /* 0x01001c0000047ab9 */ /* 0x000fe20000000a00 */
[----:B------:R-:W-:Y:S02]  /*16f0*/  IMAD.U32 R10, RZ, RZ, UR6 ;  /* 0x00000006ff0a7e24 */ /* 0x000fe4000f8e00ff */
[----:B------:R-:W-:Y:S02]  /*1700*/  IMAD.U32 R6, RZ, RZ, UR4 ;  /* 0x00000004ff067e24 */ /* 0x000fe4000f8e00ff */
[----:B------:R-:W-:-:S02]  /*1710*/  IMAD.U32 R7, RZ, RZ, UR5 ;  /* 0x00000005ff077e24 */ /* 0x000fc4000f8e00ff */
[----:B------:R-:W-:Y:S02]  /*1720*/  IMAD.U32 R11, RZ, RZ, UR7 ;  /* 0x00000007ff0b7e24 */ /* 0x000fe4000f8e00ff */
[----:B------:R-:W-:Y:S02]  /*1730*/  IMAD.MOV.U32 R8, RZ, RZ, 0x1e1 ;  /* 0x000001e1ff087424 */ /* 0x000fe400078e00ff */
[----:B------:R-:W-:Y:S02]  /*1740*/  IMAD.MOV.U32 R12, RZ, RZ, 0x1 ;  /* 0x00000001ff0c7424 */ /* 0x000fe400078e00ff */
[----:B0-----:R-:W-:-:S07]  /*1750*/  IMAD.MOV.U32 R13, RZ, RZ, RZ ;  /* 0x000000ffff0d7224 */ /* 0x001fce00078e00ff */
[----:B------:R-:W-:-:S07]  /*1760*/  LEPC R20, `(.L_x_16) ;  /* 0x000000001014794e */ /* 0x000fce0000000000 */
[----:B-1---5:R-:W-:Y:S05]  /*1770*/  CALL.ABS.NOINC R14 ;  /* 0x000000000e007343 */ /* 0x022fea0003c00000 */
.L_x_16:
[----:B------:R-:W-:-:S13]  /*1780*/  ISETP.NE.AND P0, PT, R72, 0x3, PT ;  /* 0x000000034800780c */ /* 0x000fda0003f05270 */
[----:B------:R-:W-:Y:S05]  /*1790*/  @!P0 BRA `(.L_x_17) ;  /* 0x0000000000048947 */ /* 0x000fea0003800000 */
[----:B------:R-:W-:Y:S01]  /*17a0*/  BPT.TRAP 0x1 ;  /* 0x000000040000795c */ /* 0x000fe20000300000 */
.L_x_17:
[----:B0-----:R-:W-:Y:S02]  /*17b0*/  IMAD.U32 R3, RZ, RZ, UR38 ;  /* 0x00000026ff037e24 */ /* 0x001fe4000f8e00ff */
[----:B------:R-:W-:-:S03]  /*17c0*/  IMAD.U32 R0, RZ, RZ, UR39 ;  /* 0x00000027ff007e24 */ /* 0x000fc6000f8e00ff */
[----:B------:R-:W-:Y:S02]  /*17d0*/  LEA R3, R3, UR41, 0x3 ;  /* 0x0000002903037c11 */ /* 0x000fe4000f8e18ff */
[----:B------:R-:W-:-:S04]  /*17e0*/  SHF.L.U32 R0, R0, 0x1f, RZ ;  /* 0x0000001f00007819 */ /* 0x000fc800000006ff */
[----:B------:R0:W1:Y:S01]  /*17f0*/  SYNCS.PHASECHK.TRANS64.TRYWAIT P1, [R3+URZ], R0 ;  /* 0x00000000030075a7 */ /* 0x000062000802017f */
[----:B------:R-:W-:Y:S05]  /*1800*/  @!P0 BRA `(.L_x_18) ;  /* 0x0000000000048947 */ /* 0x000fea0003800000 */
[----:B------:R-:W-:Y:S01]  /*1810*/  BPT.TRAP 0x1 ;  /* 0x000000040000795c */ /* 0x000fe20000300000 */
.L_x_18:
[----:B-1----:R-:W-:Y:S05]  /*1820*/  @P1 BRA `(.L_x_19) ;  /* 0x0000000000081947 */ /* 0x002fea0003800000 */
[----:B------:R-:W1:Y:S02]  /*1830*/  SYNCS.PHASECHK.TRANS64.TRYWAIT P1, [R3+URZ], R0 ;  /* 0x00000000030075a7 */ /* 0x000e64000802017f */
[----:B-1----:R-:W-:Y:S05]  /*1840*/  @!P1 BRA `(.L_x_20) ;  /* 0x0000004400e89947 */ /* 0x002fea0003800000 */
.L_x_19:
[----:B------:R-:W-:Y:S05]  /*1850*/  WARPSYNC.ALL ;  /* 0x0000000000007948 */ /* 0x000fea0003800000 */
[----:B------:R-:W-:Y:S01]  /*1860*/  ULEA UR8, UR38, UR45, 0xa ;  /* 0x0000002d26087291 */ /* 0x000fe2000f8e503f */
[----:B------:R-:W-:Y:S01]  /*1870*/  WARPGROUP.ARRIVE ;  /* 0x00000000000079c5 */ /* 0x000fe20000000000 */
[----:B------:R-:W-:Y:S01]  /*1880*/  ULEA UR9, UR38, UR46, 0xa ;  /* 0x0000002e26097291 */ /* 0x000fe2000f8e503f */
[----:B01----:R-:W-:Y:S01]  /*1890*/  IMAD.U32 R0, RZ, RZ, UR42 ;  /* 0x0000002aff007e24 */ /* 0x003fe2000f8e00ff */
[----:B------:R-:W-:Y:S01]  /*18a0*/  UMOV UR5, 0x40000040 ;  /* 0x4000004000057882 */ /* 0x000fe20000000000 */
[----:B------:R-:W-:-:S02]  /*18b0*/  UMOV UR7, 0x40000040 ;  /* 0x4000004000077882 */ /* 0x000fc40000000000 */
[----:B------:R-:W-:Y:S01]  /*18c0*/  UMOV UR4, UR8 ;  /* 0x0000000800047c82 */ /* 0x000fe20008000000 */
[----:B------:R-:W-:Y:S01]  /*18d0*/  ISETP.GE.AND P1, PT, R0, 0x1, PT ;  /* 0x000000010000780c */ /* 0x000fe20003f26270 */
[----:B------:R-:W-:Y:S02]  /*18e0*/  UMOV UR6, UR9 ;  /* 0x0000000900067c82 */ /* 0x000fe40008000000 */
[----:B------:R-:W-:Y:S01]  /*18f0*/  HGMMA.64x64x16.F32.BF16 R24, gdesc[UR4], RZ, !UPT, gsb0 ;  /* 0x00e00000041879f0 */ /* 0x000fe2000c0018ff */
[----:B------:R-:W-:Y:S02]  /*1900*/  UIADD3 UR4, UR8, 0x2, URZ ;  /* 0x0000000208047890 */ /* 0x000fe4000fffe03f */
[----:B------:R-:W-:Y:S01]  /*1910*/  UIADD3 UR6, UR9, 0x2, URZ ;  /* 0x0000000209067890 */ /* 0x000fe2000fffe03f */
[----:B------:R-:W-:Y:S01]  /*1920*/  UMOV UR5, 0x40000040 ;  /* 0x4000004000057882 */ /* 0x000fe20000000000 */
[----:B------:R-:W-:Y:S01]  /*1930*/  UMOV UR7, 0x40000040 ;  /* 0x4000004000077882 */ /* 0x000fe20000000000 */
[----:B------:R-:W-:-:S02]  /*1940*/  WARPGROUP.DEPBAR.LE gsb0, 0x0 ;  /* 0x00008000000079c5 */ /* 0x000fc40000010000 */
[----:B------:R-:W-:-:S06]  /*1950*/  WARPGROUP.ARRIVE ;  /* 0x00000000000079c5 */ /* 0x000fcc0000000000 */
[----:B------:R-:W-:Y:S01]  /*1960*/  HGMMA.64x64x16.F32.BF16 R24, gdesc[UR4], R24, gsb0 ;  /* 0x00e00000041879f0 */ /* 0x000fe20008001818 */
[----:B------:R-:W-:Y:S02]  /*1970*/  UIADD3 UR4, UR8, 0x4, URZ ;  /* 0x0000000408047890 */ /* 0x000fe4000fffe03f */
[----:B------:R-:W-:Y:S01]  /*1980*/  UIADD3 UR6, UR9, 0x4, URZ ;  /* 0x0000000409067890 */ /* 0x000fe2000fffe03f */
[----:B------:R-:W-:Y:S01]  /*1990*/  UMOV UR5, 0x40000040 ;  /* 0x4000004000057882 */ /* 0x000fe20000000000 */
[----:B------:R-:W-:Y:S01]  /*19a0*/  UMOV UR7, 0x40000040 ;  /* 0x4000004000077882 */ /* 0x000fe20000000000 */
[----:B------:R-:W-:Y:S02]  /*19b0*/  WARPGROUP.DEPBAR.LE gsb0, 0x0 ;  /* 0x00008000000079c5 */ /* 0x000fe40000010000 */
        /* <DEDUP_REMOVED lines=36> */
[----:B------:R-:W-:Y:S03]  /*1c00*/  HGMMA.64x64x16.F32.BF16 R24, gdesc[UR4], R24, gsb0 ;  /* 0x00e00000041879f0 */ /* 0x000fe60008001818 */
[----:B------:R-:W-:Y:S02]  /*1c10*/  WARPGROUP.DEPBAR.LE gsb0, 0x0 ;  /* 0x00008000000079c5 */ /* 0x000fe40000010000 */
[----:B------:R-:W-:Y:S05]  /*1c20*/  @!P1 BRA `(.L_x_21) ;  /* 0x0000000400809947 */ /* 0x000fea0003800000 */
[----:B------:R-:W-:Y:S01]  /*1c30*/  UIADD3 UR8, UR38, 0x1, URZ ;  /* 0x0000000126087890 */ /* 0x000fe2000fffe03f */
[----:B------:R-:W-:Y:S01]  /*1c40*/  IMAD.U32 R0, RZ, RZ, UR42 ;  /* 0x0000002aff007e24 */ /* 0x000fe2000f8e00ff */
[----:B------:R-:W-:Y:S02]  /*1c50*/  UMOV UR9, UR38 ;  /* 0x0000002600097c82 */ /* 0x000fe40008000000 */
[----:B------:R-:W-:-:S04]  /*1c60*/  UISETP.NE.AND UP0, UPT, UR8, 0x7, UPT ;  /* 0x000000070800788c */ /* 0x000fc8000bf05270 */
[----:B------:R-:W-:Y:S02]  /*1c70*/  USEL UR4, URZ, 0x1, UP0 ;  /* 0x000000013f047887 */ /* 0x000fe40008000000 */
[----:B------:R-:W-:Y:S02]  /*1c80*/  USEL UR8, UR8, URZ, UP0 ;  /* 0x0000003f08087287 */ /* 0x000fe40008000000 */
[----:B------:R-:W-:-:S06]  /*1c90*/  ULOP3.LUT UR4, UR39, UR4, URZ, 0x3c, !UPT ;  /* 0x0000000427047292 */ /* 0x000fcc000f8e3c3f */
[----:B------:R-:W-:-:S07]  /*1ca0*/  IMAD.U32 R5, RZ, RZ, UR4 ;  /* 0x00000004ff057e24 */ /* 0x000fce000f8e00ff */
.L_x_28:
[----:B01----:R-:W-:Y:S05]  /*1cb0*/  @!P0 BRA `(.L_x_22) ;  /* 0x0000000000048947 */ /* 0x003fea0003800000 */
[----:B------:R-:W-:Y:S01]  /*1cc0*/  BPT.TRAP 0x1 ;  /* 0x000000040000795c */ /* 0x000fe20000300000 */
.L_x_22:
[----:B------:R-:W-:Y:S01]  /*1cd0*/  ULEA UR4, UR8, UR41, 0x3 ;  /* 0x0000002908047291 */ /* 0x000fe2000f8e183f */
[----:B------:R-:W-:-:S08]  /*1ce0*/  SHF.L.U32 R3, R5, 0x1f, RZ ;  /* 0x0000001f05037819 */ /* 0x000fd000000006ff */
[----:B------:R0:W1:Y:S01]  /*1cf0*/  SYNCS.PHASECHK.TRANS64.TRYWAIT P1, [UR4], R3 ;  /* 0x00000003ff0075a7 */ /* 0x0000620008020144 */
[----:B------:R-:W-:Y:S05]  /*1d00*/  @!P0 BRA `(.L_x_23) ;  /* 0x0000000000048947 */ /* 0x000fea0003800000 */
[----:B------:R-:W-:Y:S01]  /*1d10*/  BPT.TRAP 0x1 ;  /* 0x000000040000795c */ /* 0x000fe20000300000 */
.L_x_23:
[----:B-1----:R-:W-:Y:S05]  /*1d20*/  @P1 BRA `(.L_x_24) ;  /* 0x0000000000081947 */ /* 0x002fea0003800000 */
[----:B------:R-:W1:Y:S02]  /*1d30*/  SYNCS.PHASECHK.TRANS64.TRYWAIT P1, [UR4], R3 ;  /* 0x00000003ff0075a7 */ /* 0x000e640008020144 */
[----:B-1----:R-:W-:Y:S05]  /*1d40*/  @!P1 BRA `(.L_x_25) ;  /* 0x0000004000bc9947 */ /* 0x002fea0003800000 */
.L_x_24:
[----:B------:R-:W-:Y:S01]  /*1d50*/  ULEA UR11, UR8, UR45, 0xa ;  /* 0x0000002d080b7291 */ /* 0x000fe2000f8e503f */
[----:B------:R-:W-:Y:S01]  /*1d60*/  WARPGROUP.ARRIVE ;  /* 0x00000000000079c5 */ /* 0x000fe20000000000 */
[----:B------:R-:W-:Y:S01]  /*1d70*/  ULEA UR10, UR8, UR46, 0xa ;  /* 0x0000002e080a7291 */ /* 0x000fe2000f8e503f */
[----:B------:R-:W-:Y:S01]  /*1d80*/  UMOV UR5, 0x40000040 ;  /* 0x4000004000057882 */ /* 0x000fe20000000000 */
[----:B------:R-:W-:-:S03]  /*1d90*/  UMOV UR7, 0x40000040 ;  /* 0x4000004000077882 */ /* 0x000fc60000000000 */
[----:B------:R-:W-:Y:S02]  /*1da0*/  UMOV UR4, UR11 ;  /* 0x0000000b00047c82 */ /* 0x000fe40008000000 */
[----:B------:R-:W-:Y:S02]  /*1db0*/  UMOV UR6, UR10 ;  /* 0x0000000a00067c82 */ /* 0x000fe40008000000 */
[----:B------:R-:W-:Y:S01]  /*1dc0*/  HGMMA.64x64x16.F32.BF16 R24, gdesc[UR4], R24, gsb0 ;  /* 0x00e00000041879f0 */ /* 0x000fe20008001818 */
        /* <DEDUP_REMOVED lines=51> */
[----:B------:R-:W-:Y:S01]  /*2100*/  BPT.TRAP 0x1 ;  /* 0x000000040000795c */ /* 0x000fe20000300000 */
.L_x_26:
[----:B------:R-:W-:Y:S01]  /*2110*/  ULEA UR4, UR9, UR41, 0x3 ;  /* 0x0000002909047291 */ /* 0x000fe2000f8e183f */
[----:B------:R-:W-:-:S03]  /*2120*/  ISETP.GT.U32.AND P1, PT, R23, 0x1, PT ;  /* 0x000000011700780c */ /* 0x000fc60003f24070 */
[----:B------:R-:W-:-:S04]  /*2130*/  UIADD3 UR4, UR4, 0x38, URZ ;  /* 0x0000003804047890 */ /* 0x000fc8000fffe03f */
[----:B------:R-:W-:-:S09]  /*2140*/  UPRMT UR4, URZ, 0x654, UR4 ;  /* 0x000006543f047896 */ /* 0x000fd20008000004 */
[----:B------:R-:W-:Y:S01]  /*2150*/  SYNCS.ARRIVE.TRANS64.RED.A1T0 RZ, [UR4], RZ ;  /* 0x000000ffffff79a7 */ /* 0x000fe20008100404 */
[----:B------:R-:W-:Y:S05]  /*2160*/  @P1 BRA `(.L_x_27) ;  /* 0x0000000000041947 */ /* 0x000fea0003800000 */
[----:B------:R-:W-:Y:S01]  /*2170*/  BPT.TRAP 0x1 ;  /* 0x000000040000795c */ /* 0x000fe20000300000 */
.L_x_27:
[----:B------:R-:W-:Y:S01]  /*2180*/  UIADD3 UR8, UR8, 0x1, URZ ;  /* 0x0000000108087890 */ /* 0x000fe2000fffe03f */
[C---:B------:R-:W-:Y:S01]  /*2190*/  ISETP.GT.AND P1, PT, R0.reuse, 0x1, PT ;  /* 0x000000010000780c */ /* 0x040fe20003f24270 */
[----:B------:R-:W-:Y:S01]  /*21a0*/  UIADD3 UR9, UR9, 0x1, URZ ;  /* 0x0000000109097890 */ /* 0x000fe2000fffe03f */
[----:B------:R-:W-:Y:S01]  /*21b0*/  VIADD R0, R0, 0xffffffff ;  /* 0xffffffff00007836 */ /* 0x000fe20000000000 */
[----:B------:R-:W-:Y:S02]  /*21c0*/  UISETP.NE.AND UP0, UPT, UR8, 0x7, UPT ;  /* 0x000000070800788c */ /* 0x000fe4000bf05270 */
[----:B------:R-:W-:Y:S02]  /*21d0*/  UISETP.NE.AND UP1, UPT, UR9, 0x7, UPT ;  /* 0x000000070900788c */ /* 0x000fe4000bf25270 */
[----:B------:R-:W-:Y:S02]  /*21e0*/  USEL UR4, URZ, 0x1, UP0 ;  /* 0x000000013f047887 */ /* 0x000fe40008000000 */
[----:B------:R-:W-:-:S02]  /*21f0*/  USEL UR8, UR8, URZ, UP0 ;  /* 0x0000003f08087287 */ /* 0x000fc40008000000 */
[----:B------:R-:W-:Y:S02]  /*2200*/  USEL UR9, UR9, URZ, UP1 ;  /* 0x0000003f09097287 */ /* 0x000fe40008800000 */
[----:B------:R-:W-:Y:S01]  /*2210*/  LOP3.LUT R5, R5, UR4, RZ, 0x3c, !PT ;  /* 0x0000000405057c12 */ /* 0x000fe2000f8e3cff */
[----:B------:R-:W-:Y:S09]  /*2220*/  @P1 BRA `(.L_x_28) ;  /* 0xfffffff800a01947 */ /* 0x000ff2000383ffff */
.L_x_21:
[----:B------:R-:W2:Y:S01]  /*2230*/  LDC R0, c[0x0][0x28c] ;  /* 0x0000a300ff007b82 */ /* 0x000ea20000000800 */
[----:B01----:R-:W-:-:S04]  /*2240*/  IMAD.U32 R3, RZ, RZ, UR49 ;  /* 0x00000031ff037e24 */ /* 0x003fc8000f8e00ff */
[----:B------:R0:W-:Y:S01]  /*2250*/  SYNCS.ARRIVE.TRANS64.A1T0 RZ, [R3+UR48], RZ ;  /* 0x000000ff03ff79a7 */ /* 0x0001e20008100030 */
[----:B--2---:R-:W-:-:S13]  /*2260*/  ISETP.GE.AND P1, PT, R0, 0x1, PT ;  /* 0x000000010000780c */ /* 0x004fda0003f26270 */
[----:B0-----:R-:W-:Y:S05]  /*2270*/  @!P1 BRA `(.L_x_29) ;  /* 0x00000000003c9947 */ /* 0x001fea0003800000 */
[----:B------:R-:W-:Y:S05]  /*2280*/  @!P0 BRA `(.L_x_30) ;  /* 0x0000000000048947 */ /* 0x000fea0003800000 */
[----:B------:R-:W-:Y:S01]  /*2290*/  BPT.TRAP 0x1 ;  /* 0x000000040000795c */ /* 0x000fe20000300000 */
.L_x_30:
[----:B------:R-:W-:Y:S01]  /*22a0*/  UIADD3 UR6, UR38, UR42, URZ ;  /* 0x0000002a26067290 */ /* 0x000fe2000fffe03f */
[----:B------:R-:W-:-:S03]  /*22b0*/  ISETP.GT.U32.AND P0, PT, R23, 0x1, PT ;  /* 0x000000011700780c */ /* 0x000fc60003f04070 */
[----:B------:R-:W-:-:S04]  /*22c0*/  UIMAD.WIDE.U32 UR4, UR6, 0x24924925, URZ ;  /* 0x24924925060478a5 */ /* 0x000fc8000f8e003f */
[----:B------:R-:W-:-:S04]  /*22d0*/  UIADD3 UR4, UR6, -UR5, URZ ;  /* 0x8000000506047290 */ /* 0x000fc8000fffe03f */
[----:B------:R-:W-:-:S04]  /*22e0*/  ULEA.HI UR4, UR4, UR5, URZ, 0x1f ;  /* 0x0000000504047291 */ /* 0x000fc8000f8ff83f */
[----:B------:R-:W-:-:S04]  /*22f0*/  USHF.R.U32.HI UR4, URZ, 0x2, UR4 ;  /* 0x000000023f047899 */ /* 0x000fc80008011604 */
[----:B------:R-:W-:-:S04]  /*2300*/  UIMAD UR4, UR4, -0x7, UR6 ;  /* 0xfffffff9040478a4 */ /* 0x000fc8000f8e0206 */
[----:B------:R-:W-:-:S04]  /*2310*/  ULEA UR4, UR4, UR41, 0x3 ;  /* 0x0000002904047291 */ /* 0x000fc8000f8e183f */
[----:B------:R-:W-:-:S04]  /*2320*/  UIADD3 UR4, UR4, 0x38, URZ ;  /* 0x0000003804047890 */ /* 0x000fc8000fffe03f */
[----:B------:R-:W-:-:S09]  /*2330*/  UPRMT UR4, URZ, 0x654, UR4 ;  /* 0x000006543f047896 */ /* 0x000fd20008000004 */
[----:B------:R-:W-:Y:S01]  /*2340*/  SYNCS.ARRIVE.TRANS64.RED.A1T0 RZ, [UR4], RZ ;  /* 0x000000ffffff79a7 */ /* 0x000fe20008100404 */
[----:B------:R-:W-:Y:S05]  /*2350*/  @P0 BRA `(.L_x_29) ;  /* 0x0000000000040947 */ /* 0x000fea0003800000 */
[----:B------:R-:W-:Y:S01]  /*2360*/  BPT.TRAP 0x1 ;  /* 0x000000040000795c */ /* 0x000fe20000300000 */
.L_x_29:
[----:B------:R-:W-:Y:S01]  /*2370*/  SHF.L.U32 R0, R73, 0x1f, RZ ;  /* 0x0000001f49007819 */ /* 0x000fe200000006ff */
[----:B------:R-:W-:Y:S01]  /*2380*/  UISETP.GE.U32.AND UP1, UPT, UR47, 0x7, UPT ;  /* 0x000000072f00788c */ /* 0x000fe2000bf26070 */
[----:B------:R-:W-:Y:S01]  /*2390*/  SHF.R.S32.HI R9, RZ, 0x1f, R19 ;  /* 0x0000001fff097819 */ /* 0x000fe20000011413 */
[----:B------:R-:W-:Y:S01]  /*23a0*/  UIADD3 UR38, UR38, UR47, URZ ;  /* 0x0000002f26267290 */ /* 0x000fe2000fffe03f */
[----:B------:R-:W0:Y:S03]  /*23b0*/  SYNCS.PHASECHK.TRANS64.TRYWAIT P0, [UR43+0x8], R0 ;  /* 0x00000800ff0075a7 */ /* 0x000e26000800016b */
[----:B------:R-:W-:-:S04]  /*23c0*/  UISETP.GT.U32.AND UP0, UPT, UR38, 0x6, UPT ;  /* 0x000000062600788c */ /* 0x000fc8000bf04070 */
[----:B------:R-:W-:Y:S02]  /*23d0*/  UISETP.LT.U32.AND UP0, UPT, UR47, 0x7, UP0 ;  /* 0x000000072f00788c */ /* 0x000fe40008701070 */
[----:B------:R-:W-:Y:S02]  /*23e0*/  @UP1 UIMAD.WIDE.U32 UR4, UR38, 0x24924925, URZ ;  /* 0x24924925260418a5 */ /* 0x000fe4000f8e003f */
[----:B------:R-:W-:Y:S02]  /*23f0*/  USEL UR6, URZ, 0x1, !UP0 ;  /* 0x000000013f067887 */ /* 0x000fe4000c000000 */
[----:B------:R-:W-:Y:S02]  /*2400*/  @UP1 UIADD3 UR4, UR38, -UR5, URZ ;  /* 0x8000000526041290 */ /* 0x000fe4000fffe03f */
[----:B------:R-:W-:Y:S02]  /*2410*/  ULOP3.LUT UR39, UR39, UR6, URZ, 0x3c, !UPT ;  /* 0x0000000627277292 */ /* 0x000fe4000f8e3c3f */
[----:B------:R-:W-:-:S04]  /*2420*/  @UP1 ULEA.HI UR4, UR4, UR5, URZ, 0x1f ;  /* 0x0000000504041291 */ /* 0x000fc8000f8ff83f */
[----:B------:R-:W-:-:S04]  /*2430*/  @UP1 USHF.R.U32.HI UR4, URZ, 0x2, UR4 ;  /* 0x000000023f041899 */ /* 0x000fc80008011604 */
[----:B------:R-:W-:Y:S01]  /*2440*/  @UP1 ULOP3.LUT UR39, UR39, 0x1, UR4, 0x78, !UPT ;  /* 0x0000000127271892 */ /* 0x000fe2000f8e7804 */
[----:B0-----:R-:W-:Y:S11]  /*2450*/  @!P0 BRA `(.L_x_31) ;  /* 0x0000003c00108947 */ /* 0x001ff60003800000 */
.L_x_124:
[----:B------:R-:W-:Y:S01]  /*2460*/  ULDC.64 UR4, c[0x0][0x5d0] ;  /* 0x0001740000047ab9 */ /* 0x000fe20000000a00 */
[----:B------:R-:W-:Y:S01]  /*2470*/  ULDC UR6, c[0x0][0x284] ;  /* 0x0000a10000067ab9 */ /* 0x000fe20000000800 */
[----:B0-----:R-:W-:Y:S02]  /*2480*/  IMAD R0, R9, UR4, RZ ;  /* 0x0000000409007c24 */ /* 0x001fe4000f8e02ff */
[----:B------:R-:W-:Y:S02]  /*2490*/  IMAD.SHL.U32 R12, R18, 0x40, RZ ;  /* 0x00000040120c7824 */ /* 0x000fe400078e00ff */
[C---:B------:R-:W-:Y:S02]  /*24a0*/  IMAD R3, R19.reuse, UR5, R0 ;  /* 0x0000000513037c24 */ /* 0x040fe4000f8e0200 */
[----:B------:R-:W-:Y:S01]  /*24b0*/  IMAD.SHL.U32 R0, R22, 0x40, RZ ;  /* 0x0000004016007824 */ /* 0x000fe200078e00ff */
[----:B------:R-:W-:Y:S01]  /*24c0*/  SHF.R.S32.HI R13, RZ, 0x1f, R12 ;  /* 0x0000001fff0d7819 */ /* 0x000fe2000001140c */
[----:B------:R-:W-:Y:S01]  /*24d0*/  IMAD.WIDE.U32 R4, R19, UR4, R60 ;  /* 0x0000000413047c25 */ /* 0x000fe2000f8e003c */
[----:B------:R-:W-:-:S02]  /*24e0*/  ULDC.64 UR4, c[0x0][0x5c8] ;  /* 0x0001720000047ab9 */ /* 0x000fc40000000a00 */
[----:B------:R-:W-:Y:S01]  /*24f0*/  ISETP.GE.AND P0, PT, R0, UR6, PT ;  /* 0x0000000600007c0c */ /* 0x000fe2000bf06270 */
[----:B------:R-:W-:Y:S01]  /*2500*/  ULDC UR6, c[0x0][0x288] ;  /* 0x0000a20000067ab9 */ /* 0x000fe20000000800 */
[----:B------:R-:W-:Y:S01]  /*2510*/  IADD3 R4, P1, R12, R4, RZ ;  /* 0x000000040c047210 */ /* 0x000fe20007f3e0ff */
[----:B------:R-:W-:Y:S01]  /*2520*/  IMAD.WIDE R20, R22, 0x40, R58 ;  /* 0x0000004016147825 */ /* 0x000fe200078e023a */
[----:B------:R-:W-:Y:S02]  /*2530*/  ISETP.GE.OR P0, PT, R12, UR6, P0 ;  /* 0x000000060c007c0c */ /* 0x000fe40008706670 */
[----:B------:R-:W-:Y:S01]  /*2540*/  IADD3.X R5, R13, R5, R3, P1, !PT ;  /* 0x000000050d057210 */ /* 0x000fe20000ffe403 */
[----:B------:R-:W-:-:S04]  /*2550*/  IMAD R7, R21, UR4, RZ ;  /* 0x0000000415077c24 */ /* 0x000fc8000f8e02ff */
[C---:B------:R-:W-:Y:S02]  /*2560*/  IMAD R7, R20.reuse, UR5, R7 ;  /* 0x0000000514077c24 */ /* 0x040fe4000f8e0207 */
[----:B------:R-:W-:-:S04]  /*2570*/  IMAD.WIDE.U32 R70, R20, UR4, R4 ;  /* 0x0000000414467c25 */ /* 0x000fc8000f8e0004 */
[----:B------:R-:W-:Y:S05]  /*2580*/  @P0 BRA `(.L_x_32) ;  /* 0x0000002000580947 */ /* 0x000fea0003800000 */
[----:B-----5:R-:W-:Y:S01]  /*2590*/  FSETP.NEU.AND P0, PT, R57, RZ, PT ;  /* 0x000000ff3900720b */ /* 0x020fe20003f0d000 */
[----:B------:R-:W-:Y:S01]  /*25a0*/  IMAD.IADD R22, R65, 0x1, -R12 ;  /* 0x0000000141167824 */ /* 0x000fe200078e0a0c */
[----:B------:R-:W-:Y:S01]  /*25b0*/  BSSY B0, `(.L_x_32) ;  /* 0x0000213000007945 */ /* 0x000fe20003800000 */
[----:B------:R-:W-:Y:S02]  /*25c0*/  IMAD.IADD R0, R69, 0x1, -R0 ;  /* 0x0000000145007824 */ /* 0x000fe400078e0a00 */
[----:B------:R-:W-:Y:S01]  /*25d0*/  IMAD.IADD R7, R71, 0x1, R7 ;  /* 0x0000000147077824 */ /* 0x000fe200078e0207 */
[----:B------:R-:W-:-:S04]  /*25e0*/  ISETP.GT.AND P2, PT, R22, RZ, PT ;  /* 0x000000ff1600720c */ /* 0x000fc80003f44270 */
[----:B------:R-:W-:-:S03]  /*25f0*/  ISETP.GT.AND P1, PT, R0, RZ, P2 ;  /* 0x000000ff0000720c */ /* 0x000fc60001724270 */
[----:B------:R-:W-:Y:S10]  /*2600*/  @!P0 BRA `(.L_x_33) ;  /* 0x0000001400dc8947 */ /* 0x000ff40003800000 */
[----:B------:R-:W0:Y:S01]  /*2610*/  LDC.64 R74, c[0x0][0x5b8] ;  /* 0x00016e00ff4a7b82 */ /* 0x000e220000000a00 */
[----:B------:R-:W-:-:S07]  /*2620*/  ULDC.64 UR4, c[0x0][0x5c0] ;  /* 0x0001700000047ab9 */ /* 0x000fce0000000a00 */
[----:B------:R-:W1:Y:S08]  /*2630*/  LDC.64 R76, c[0x0][0x5b0] ;  /* 0x00016c00ff4c7b82 */ /* 0x000e700000000a00 */
[----:B------:R-:W2:Y:S01]  /*2640*/  LDC.64 R78, c[0x0][0x5a8] ;  /* 0x00016a00ff4e7b82 */ /* 0x000ea20000000a00 */
[-C--:B0-----:R-:W-:Y:S02]  /*2650*/  IMAD R6, R9, R74.reuse, RZ ;  /* 0x0000004a09067224 */ /* 0x081fe400078e02ff */
[----:B------:R-:W-:-:S04]  /*2660*/  IMAD.WIDE.U32 R4, R19, R74, R60 ;  /* 0x0000004a13047225 */ /* 0x000fc800078e003c */
[----:B------:R-:W-:Y:S01]  /*2670*/  IMAD R71, R19, R75, R6 ;  /* 0x0000004b13477224 */ /* 0x000fe200078e0206 */
[----:B------:R-:W-:Y:S01]  /*2680*/  IADD3 R8, P0, R12, R4, RZ ;  /* 0x000000040c087210 */ /* 0x000fe20007f1e0ff */
[----:B-1----:R-:W-:-:S03]  /*2690*/  IMAD R3, R21, R76, RZ ;  /* 0x0000004c15037224 */ /* 0x002fc600078e02ff */
[----:B------:R-:W-:Y:S01]  /*26a0*/  IADD3.X R9, R13, R5, R71, P0, !PT ;  /* 0x000000050d097210 */ /* 0x000fe200007fe447 */
[C---:B------:R-:W-:Y:S02]  /*26b0*/  IMAD R75, R20.reuse, R77, R3 ;  /* 0x0000004d144b7224 */ /* 0x040fe400078e0203 */
[----:B------:R-:W-:-:S04]  /*26c0*/  IMAD.WIDE.U32 R4, R20, R76, R8 ;  /* 0x0000004c14047225 */ /* 0x000fc800078e0008 */
[----:B------:R-:W-:Y:S01]  /*26d0*/  IMAD.IADD R3, R5, 0x1, R75 ;  /* 0x0000000105037824 */ /* 0x000fe200078e024b */
[----:B--2---:R-:W-:-:S04]  /*26e0*/  LEA R10, P0, R4, R78, 0x1 ;  /* 0x0000004e040a7211 */ /* 0x004fc800078008ff */
[----:B------:R-:W-:-:S05]  /*26f0*/  LEA.HI.X R11, R4, R79, R3, 0x1, P0 ;  /* 0x0000004f040b7211 */ /* 0x000fca00000f0c03 */
[----:B------:R-:W2:Y:S01]  /*2700*/  @P1 LDG.E.LTC128B.U16 R3, desc[UR36][R10.64] ;  /* 0x000000240a031981 */ /* 0x000ea2000c1e1520 */
[----:B------:R-:W-:Y:S01]  /*2710*/  IMAD.WIDE.U32 R4, R20, R76, R12 ;  /* 0x0000004c14047225 */ /* 0x000fe200078e000c */
[----:B------:R-:W-:Y:S02]  /*2720*/  BSSY B1, `(.L_x_34) ;  /* 0x0000015000017945 */ /* 0x000fe40003800000 */
[----:B------:R-:W-:-:S04]  /*2730*/  IADD3 R14, P0, R60, R4, RZ ;  /* 0x000000043c0e7210 */ /* 0x000fc80007f1e0ff */
[----:B------:R-:W-:Y:S02]  /*2740*/  IADD3.X R15, R61, R75, R5, P0, !PT ;  /* 0x0000004b3d0f7210 */ /* 0x000fe400007fe405 */
[----:B------:R-:W-:Y:S01]  /*2750*/  LEA R6, P0, R70, UR4, 0x1 ;  /* 0x0000000446067c11 */ /* 0x000fe2000f8008ff */
[----:B------:R-:W-:-:S03]  /*2760*/  IMAD.WIDE.U32 R14, R19, R74, R14 ;  /* 0x0000004a130e7225 */ /* 0x000fc600078e000e */
[----:B------:R-:W-:Y:S02]  /*2770*/  LEA.HI.X R7, R70, UR5, R7, 0x1, P0 ;  /* 0x0000000546077c11 */ /* 0x000fe400080f0c07 */
[----:B------:R-:W-:-:S04]  /*2780*/  ISETP.GT.AND P0, PT, R22, 0x1, PT ;  /* 0x000000011600780c */ /* 0x000fc80003f04270 */
[----:B------:R-:W-:Y:S01]  /*2790*/  ISETP.GT.AND P3, PT, R0, RZ, P0 ;  /* 0x000000ff0000720c */ /* 0x000fe20000764270 */
[----:B--2---:R-:W-:-:S04]  /*27a0*/  IMAD.U32 R4, R3, 0x10000, RZ ;  /* 0x0001000003047824 */ /* 0x004fc800078e00ff */
[----:B------:R-:W-:Y:S01]  /*27b0*/  FMUL R5, R4, R57 ;  /* 0x0000003904057220 */ /* 0x000fe20000400000 */
[----:B------:R-:W-:-:S03]  /*27c0*/  LEA R4, P4, R14, R78, 0x1 ;  /* 0x0000004e0e047211 */ /* 0x000fc600078808ff */
[----:B------:R-:W-:-:S05]  /*27d0*/  FFMA R5, R24, R56, R5 ;  /* 0x0000003818057223 */ /* 0x000fca0000000005 */
[----:B------:R-:W-:Y:S01]  /*27e0*/  F2FP.BF16.F32.PACK_AB R10, RZ, R5 ;  /* 0x00000005ff0a723e */ /* 0x000fe200000010ff */
[----:B------:R-:W-:-:S03]  /*27f0*/  IMAD.IADD R5, R71, 0x1, R15 ;  /* 0x0000000147057824 */ /* 0x000fc600078e020f */
[----:B------:R-:W-:Y:S01]  /*2800*/  PRMT R11, R10, 0x7610, R11 ;  /* 0x000076100a0b7816 */ /* 0x000fe2000000000b */
[----:B------:R-:W-:Y:S01]  /*2810*/  IMAD.SHL.U32 R10, R76, 0x8, RZ ;  /* 0x000000084c0a7824 */ /* 0x000fe200078e00ff */
[----:B------:R-:W-:-:S03]  /*2820*/  LEA.HI.X R5, R14, R79, R5, 0x1, P4 ;  /* 0x0000004f0e057211 */ /* 0x000fc600020f0c05 */
[----:B------:R0:W-:Y:S02]  /*2830*/  @P1 STG.E.U16 desc[UR36][R6.64], R11 ;  /* 0x0000000b06001986 */ /* 0x0001e4000c101524 */
[----:B0-----:R-:W-:Y:S01]  /*2840*/  SHF.L.U64.HI R11, R76, 0x3, R77 ;  /* 0x000000034c0b7819 */ /* 0x001fe2000001024d */
[----:B------:R-:W-:Y:S06]  /*2850*/  @!P3 BRA `(.L_x_35) ;  /* 0x000000000004b947 */ /* 0x000fec0003800000 */
[----:B------:R0:W5:Y:S02]  /*2860*/  LDG.E.LTC128B.U16 R3, desc[UR36][R4.64+0x2] ;  /* 0x0000022404037981 */ /* 0x000164000c1e1520 */
.L_x_35:
[----:B------:R-:W-:Y:S05]  /*2870*/  BSYNC B1 ;  /* 0x0000000000017941 */ /* 0x000fea0003800000 */
.L_x_34:
[----:B------:R-:W-:Y:S01]  /*2880*/  IMAD.WIDE.U32 R10, R20, R76, R10 ;  /* 0x0000004c140a7225 */ /* 0x000fe200078e000a */
[----:B------:R-:W-:Y:S02]  /*2890*/  ISETP.GT.AND P2, PT, R0, 0x8, P2 ;  /* 0x000000080000780c */ /* 0x000fe40001744270 */
[C---:B-----5:R-:W-:Y:S01]  /*28a0*/  PRMT R18, R3.reuse, 0x7610, R18 ;  /* 0x0000761003127816 */ /* 0x060fe20000000012 */
[----:B------:R-:W-:Y:S01]  /*28b0*/  IMAD.U32 R14, R3, 0x10000, RZ ;  /* 0x00010000030e7824 */ /* 0x000fe200078e00ff */
[----:B------:R-:W-:Y:S01]  /*28c0*/  IADD3 R8, P1, R8, R10, RZ ;  /* 0x0000000a08087210 */ /* 0x000fe20007f3e0ff */
[----:B------:R-:W-:Y:S02]  /*28d0*/  IMAD.IADD R75, R75, 0x1, R11 ;  /* 0x000000014b4b7824 */ /* 0x000fe400078e020b */
[----:B------:R-:W-:Y:S02]  /*28e0*/  FMUL R14, R14, R57 ;  /* 0x000000390e0e7220 */ /* 0x000fe40000400000 */
[----:B------:R-:W-:-:S02]  /*28f0*/  IMAD.X R9, R75, 0x1, R9, P1 ;  /* 0x000000014b097824 */ /* 0x000fc400008e0609 */
[----:B------:R-:W-:Y:S01]  /*2900*/  FFMA R25, R25, R56, R14 ;  /* 0x0000003819197223 */ /* 0x000fe2000000000e */
[----:B------:R-:W-:-:S04]  /*2910*/  LEA R14, P1, R8, R78, 0x1 ;  /* 0x0000004e080e7211 */ /* 0x000fc800078208ff */
[----:B------:R-:W-:Y:S02]  /*2920*/  F2FP.BF16.F32.PACK_AB R25, RZ, R25 ;  /* 0x00000019ff19723e */ /* 0x000fe400000010ff */
[----:B------:R-:W-:-:S03]  /*2930*/  LEA.HI.X R15, R8, R79, R9, 0x1, P1 ;  /* 0x0000004f080f7211 */ /* 0x000fc600008f0c09 */
[----:B------:R1:W-:Y:S04]  /*2940*/  @P3 STG.E.U16 desc[UR36][R6.64+0x2], R25 ;  /* 0x0000021906003986 */ /* 0x0003e8000c101524 */
[----:B------:R-:W2:Y:S01]  /*2950*/  @P2 LDG.E.LTC128B.U16 R18, desc[UR36][R14.64] ;  /* 0x000000240e122981 */ /* 0x000ea2000c1e1520 */
[----:B------:R-:W-:Y:S01]  /*2960*/  IADD3 R12, P1, P3, R60, R10, R12 ;  /* 0x0000000a3c0c7210 */ /* 0x000fe20007b3e00c */
[----:B------:R-:W-:Y:S01]  /*2970*/  BSSY B1, `(.L_x_36) ;  /* 0x0000011000017945 */ /* 0x000fe20003800000 */
[C---:B------:R-:W-:Y:S02]  /*2980*/  SHF.L.U64.HI R11, R62.reuse, 0x1, R63 ;  /* 0x000000013e0b7819 */ /* 0x040fe4000001023f */
[----:B------:R-:W-:Y:S02]  /*2990*/  IADD3.X R13, R61, R75, R13, P1, P3 ;  /* 0x0000004b3d0d7210 */ /* 0x000fe40000fe640d */
[----:B------:R-:W-:-:S02]  /*29a0*/  LEA R10, P1, R62, R6, 0x1 ;  /* 0x000000063e0a7211 */ /* 0x000fc400078208ff */
[----:B------:R-:W-:Y:S01]  /*29b0*/  ISETP.GT.AND P0, PT, R0, 0x8, P0 ;  /* 0x000000080000780c */ /* 0x000fe20000704270 */
[----:B------:R-:W-:-:S04]  /*29c0*/  IMAD.WIDE.U32 R12, R19, R74, R12 ;  /* 0x0000004a130c7225 */ /* 0x000fc800078e000c */
[----:B------:R-:W-:Y:S02]  /*29d0*/  IMAD.X R11, R11, 0x1, R7, P1 ;  /* 0x000000010b0b7824 */ /* 0x000fe400008e0607 */
[----:B------:R-:W-:Y:S02]  /*29e0*/  IMAD.IADD R9, R71, 0x1, R13 ;  /* 0x0000000147097824 */ /* 0x000fe400078e020d */
[----:B--2---:R-:W-:-:S04]  /*29f0*/  IMAD.U32 R8, R18, 0x10000, RZ ;  /* 0x0001000012087824 */ /* 0x004fc800078e00ff */
[----:B------:R-:W-:Y:S01]  /*2a00*/  FMUL R3, R8, R57 ;  /* 0x0000003908037220 */ /* 0x000fe20000400000 */
[----:B------:R-:W-:-:S03]  /*2a10*/  LEA R8, P3, R12, R78, 0x1 ;  /* 0x0000004e0c087211 */ /* 0x000fc600078608ff */
[----:B------:R-:W-:Y:S01]  /*2a20*/  FFMA R3, R26, R56, R3 ;  /* 0x000000381a037223 */ /* 0x000fe20000000003 */
[----:B------:R-:W-:-:S04]  /*2a30*/  LEA.HI.X R9, R12, R79, R9, 0x1, P3 ;  /* 0x0000004f0c097211 */ /* 0x000fc800018f0c09 */
[----:B------:R-:W-:-:S05]  /*2a40*/  F2FP.BF16.F32.PACK_AB R3, RZ, R3 ;  /* 0x00000003ff03723e */ /* 0x000fca00000010ff */
[----:B------:R1:W-:Y:S01]  /*2a50*/  @P2 STG.E.U16 desc[UR36][R10.64], R3 ;  /* 0x000000030a002986 */ /* 0x0003e2000c101524 */
[----:B------:R-:W-:Y:S05]  /*2a60*/  @!P0 BRA `(.L_x_37) ;  /* 0x0000000000048947 */ /* 0x000fea0003800000 */
[----:B------:R2:W5:Y:S02]  /*2a70*/  LDG.E.LTC128B.U16 R18, desc[UR36][R8.64+0x2] ;  /* 0x0000022408127981 */ /* 0x000564000c1e1520 */
.L_x_37:
[----:B------:R-:W-:Y:S05]  /*2a80*/  BSYNC B1 ;  /* 0x0000000000017941 */ /* 0x000fea0003800000 */
.L_x_36:
[----:B-----5:R-:W-:Y:S01]  /*2a90*/  IMAD.U32 R12, R18, 0x10000, RZ ;  /* 0x00010000120c7824 */ /* 0x020fe200078e00ff */
[----:B------:R-:W-:Y:S01]  /*2aa0*/  ISETP.GT.AND P1, PT, R22, 0x8, PT ;  /* 0x000000081600780c */ /* 0x000fe20003f24270 */
[----:B------:R-:W-:Y:S02]  /*2ab0*/  BSSY B1, `(.L_x_38) ;  /* 0x0000008000017945 */ /* 0x000fe40003800000 */
[----:B------:R-:W-:Y:S01]  /*2ac0*/  FMUL R12, R12, R57 ;  /* 0x000000390c0c7220 */ /* 0x000fe20000400000 */
[----:B------:R-:W-:-:S03]  /*2ad0*/  ISETP.GT.AND P2, PT, R0, RZ, P1 ;  /* 0x000000ff0000720c */ /* 0x000fc60000f44270 */
[----:B------:R-:W-:-:S05]  /*2ae0*/  FFMA R12, R27, R56, R12 ;  /* 0x000000381b0c7223 */ /* 0x000fca000000000c */
[----:B------:R-:W-:-:S05]  /*2af0*/  F2FP.BF16.F32.PACK_AB R12, RZ, R12 ;  /* 0x0000000cff0c723e */ /* 0x000fca00000010ff */
[----:B------:R3:W-:Y:S01]  /*2b00*/  @P0 STG.E.U16 desc[UR36][R10.64+0x2], R12 ;  /* 0x0000020c0a000986 */ /* 0x0007e2000c101524 */
[----:B------:R-:W-:Y:S05]  /*2b10*/  @!P2 BRA `(.L_x_39) ;  /* 0x000000000004a947 */ /* 0x000fea0003800000 */
[----:B------:R4:W5:Y:S02]  /*2b20*/  LDG.E.LTC128B.U16 R18, desc[UR36][R4.64+0x10] ;  /* 0x0000102404127981 */ /* 0x000964000c1e1520 */
.L_x_39:
[----:B------:R-:W-:Y:S05]  /*2b30*/  BSYNC B1 ;  /* 0x0000000000017941 */ /* 0x000fea0003800000 */
.L_x_38:
[----:B---3-5:R-:W-:Y:S01]  /*2b40*/  IMAD.U32 R12, R18, 0x10000, RZ ;  /* 0x00010000120c7824 */ /* 0x028fe200078e00ff */
[----:B------:R-:W-:Y:S01]  /*2b50*/  ISETP.GT.AND P0, PT, R22, 0x9, PT ;  /* 0x000000091600780c */ /* 0x000fe20003f04270 */
[----:B------:R-:W-:Y:S02]  /*2b60*/  BSSY B1, `(.L_x_40) ;  /* 0x0000008000017945 */ /* 0x000fe40003800000 */
[----:B-1----:R-:W-:Y:S01]  /*2b70*/  FMUL R3, R12, R57 ;  /* 0x000000390c037220 */ /* 0x002fe20000400000 */
[----:B------:R-:W-:-:S03]  /*2b80*/  ISETP.GT.AND P3, PT, R0, RZ, P0 ;  /* 0x000000ff0000720c */ /* 0x000fc60000764270 */
[----:B------:R-:W-:-:S05]  /*2b90*/  FFMA R3, R28, R56, R3 ;  /* 0x000000381c037223 */ /* 0x000fca0000000003 */
[----:B------:R-:W-:-:S05]  /*2ba0*/  F2FP.BF16.F32.PACK_AB R3, RZ, R3 ;  /* 0x00000003ff03723e */ /* 0x000fca00000010ff */
[----:B------:R1:W-:Y:S01]  /*2bb0*/  @P2 STG.E.U16 desc[UR36][R6.64+0x10], R3 ;  /* 0x0000100306002986 */ /* 0x0003e2000c101524 */
[----:B------:R-:W-:Y:S05]  /*2bc0*/  @!P3 BRA `(.L_x_41) ;  /* 0x000000000004b947 */ /* 0x000fea0003800000 */
[----:B------:R3:W5:Y:S02]  /*2bd0*/  LDG.E.LTC128B.U16 R18, desc[UR36][R4.64+0x12] ;  /* 0x0000122404127981 */ /* 0x000764000c1e1520 */
.L_x_41:
[----:B------:R-:W-:Y:S05]  /*2be0*/  BSYNC B1 ;  /* 0x0000000000017941 */ /* 0x000fea0003800000 */
.L_x_40:
[----:B-----5:R-:W-:Y:S01]  /*2bf0*/  IMAD.U32 R12, R18, 0x10000, RZ ;  /* 0x00010000120c7824 */ /* 0x020fe200078e00ff */
[----:B------:R-:W-:Y:S01]  /*2c00*/  ISETP.GT.AND P1, PT, R0, 0x8, P1 ;  /* 0x000000080000780c */ /* 0x000fe20000f24270 */
[----:B------:R-:W-:Y:S02]  /*2c10*/  BSSY B1, `(.L_x_42) ;  /* 0x0000007000017945 */ /* 0x000fe40003800000 */
[----:B------:R-:W-:-:S04]  /*2c20*/  FMUL R12, R12, R57 ;  /* 0x000000390c0c7220 */ /* 0x000fc80000400000 */
[----:B------:R-:W-:-:S05]  /*2c30*/  FFMA R12, R29, R56, R12 ;  /* 0x000000381d0c7223 */ /* 0x000fca000000000c */
[----:B------:R-:W-:-:S05]  /*2c40*/  F2FP.BF16.F32.PACK_AB R12, RZ, R12 ;  /* 0x0000000cff0c723e */ /* 0x000fca00000010ff */
[----:B------:R0:W-:Y:S01]  /*2c50*/  @P3 STG.E.U16 desc[UR36][R6.64+0x12], R12 ;  /* 0x0000120c06003986 */ /* 0x0001e2000c101524 */
[----:B------:R-:W-:Y:S05]  /*2c60*/  @!P1 BRA `(.L_x_43) ;  /* 0x0000000000049947 */ /* 0x000fea0003800000 */
[----:B------:R0:W5:Y:S02]  /*2c70*/  LDG.E.LTC128B.U16 R18, desc[UR36][R8.64+0x10] ;  /* 0x0000102408127981 */ /* 0x000164000c1e1520 */
.L_x_43:
[----:B------:R-:W-:Y:S05]  /*2c80*/  BSYNC B1 ;  /* 0x0000000000017941 */ /* 0x000fea0003800000 */
.L_x_42:
[----:B0----5:R-:W-:Y:S01]  /*2c90*/  IMAD.U32 R12, R18, 0x10000, RZ ;  /* 0x00010000120c7824 */ /* 0x021fe200078e00ff */
[----:B------:R-:W-:Y:S01]  /*2ca0*/  ISETP.GT.AND P0, PT, R0, 0x8, P0 ;  /* 0x000000080000780c */ /* 0x000fe20000704270 */
[----:B------:R-:W-:Y:S02]  /*2cb0*/  BSSY B1, `(.L_x_44) ;  /* 0x0000007000017945 */ /* 0x000fe40003800000 */
[----:B-1----:R-:W-:-:S04]  /*2cc0*/  FMUL R3, R12, R57 ;  /* 0x000000390c037220 */ /* 0x002fc80000400000 */
[----:B------:R-:W-:-:S05]  /*2cd0*/  FFMA R3, R30, R56, R3 ;  /* 0x000000381e037223 */ /* 0x000fca0000000003 */
[----:B------:R-:W-:-:S05]  /*2ce0*/  F2FP.BF16.F32.PACK_AB R3, RZ, R3 ;  /* 0x00000003ff03723e */ /* 0x000fca00000010ff */
[----:B------:R0:W-:Y:S01]  /*2cf0*/  @P1 STG.E.U16 desc[UR36][R10.64+0x10], R3 ;  /* 0x000010030a001986 */ /* 0x0001e2000c101524 */
[----:B------:R-:W-:Y:S05]  /*2d00*/  @!P0 BRA `(.L_x_45) ;  /* 0x0000000000048947 */ /* 0x000fea0003800000 */
[----:B------:R1:W5:Y:S02]  /*2d10*/  LDG.E.LTC128B.U16 R18, desc[UR36][R8.64+0x12] ;  /* 0x0000122408127981 */ /* 0x000364000c1e1520 */
.L_x_45:
[----:B------:R-:W-:Y:S05]  /*2d20*/  BSYNC B1 ;  /* 0x0000000000017941 */ /* 0x000fea0003800000 */
.L_x_44:
        /* <DEDUP_REMOVED lines=10> */
.L_x_47:
[----:B------:R-:W-:Y:S05]  /*2dd0*/  BSYNC B1 ;  /* 0x0000000000017941 */ /* 0x000fea0003800000 */
.L_x_46:
[----:B0----5:R-:W-:Y:S01]  /*2de0*/  IMAD.U32 R12, R18, 0x10000, RZ ;  /* 0x00010000120c7824 */ /* 0x021fe200078e00ff */
        /* <DEDUP_REMOVED lines=9> */
.L_x_49:
[----:B------:R-:W-:Y:S05]  /*2e80*/  BSYNC B1 ;  /* 0x0000000000017941 */ /* 0x000fea0003800000 */
.L_x_48:
        /* <DEDUP_REMOVED lines=9> */
.L_x_51:
[----:B------:R-:W-:Y:S05]  /*2f20*/  BSYNC B1 ;  /* 0x0000000000017941 */ /* 0x000fea0003800000 */
.L_x_50:
[----:B0----5:R-:W-:Y:S01]  /*2f30*/  IMAD.U32 R12, R18, 0x10000, RZ ;  /* 0x00010000120c7824 */ /* 0x021fe200078e00ff */
        /* <DEDUP_REMOVED lines=8> */
.L_x_53:
[----:B------:R-:W-:Y:S05]  /*2fc0*/  BSYNC B1 ;  /* 0x0000000000017941 */ /* 0x000fea0003800000 */
.L_x_52:
        /* <DEDUP_REMOVED lines=10> */
.L_x_55:
[----:B------:R-:W-:Y:S05]  /*3070*/  BSYNC B1 ;  /* 0x0000000000017941 */ /* 0x000fea0003800000 */
.L_x_54:
        /* <DEDUP_REMOVED lines=10> */
.L_x_57:
[----:B------:R-:W-:Y:S05]  /*3120*/  BSYNC B1 ;  /* 0x0000000000017941 */ /* 0x000fea0003800000 */
.L_x_56:
        /* <DEDUP_REMOVED lines=9> */
.L_x_59:
[----:B------:R-:W-:Y:S05]  /*31c0*/  BSYNC B1 ;  /* 0x0000000000017941 */ /* 0x000fea0003800000 */
.L_x_58:
        /* <DEDUP_REMOVED lines=9> */
.L_x_61:
[----:B------:R-:W-:Y:S05]  /*3260*/  BSYNC B1 ;  /* 0x0000000000017941 */ /* 0x000fea0003800000 */
.L_x_60:
        /* <DEDUP_REMOVED lines=10> */
.L_x_63:
[----:B------:R-:W-:Y:S05]  /*3310*/  BSYNC B1 ;  /* 0x0000000000017941 */ /* 0x000fea0003800000 */
.L_x_62:
        /* <DEDUP_REMOVED lines=10> */
.L_x_65:
[----:B------:R-:W-:Y:S05]  /*33c0*/  BSYNC B1 ;  /* 0x0000000000017941 */ /* 0x000fea0003800000 */
.L_x_64:
        /* <DEDUP_REMOVED lines=9> */
.L_x_67:
[----:B------:R-:W-:Y:S05]  /*3460*/  BSYNC B1 ;  /* 0x0000000000017941 */ /* 0x000fea0003800000 */
.L_x_66:
        /* <DEDUP_REMOVED lines=9> */
.L_x_69:
[----:B------:R-:W-:Y:S05]  /*3500*/  BSYNC B1 ;  /* 0x0000000000017941 */ /* 0x000fea0003800000 */
.L_x_68:
        /* <DEDUP_REMOVED lines=10> */
.L_x_71:
[----:B------:R-:W-:Y:S05]  /*35b0*/  BSYNC B1 ;  /* 0x0000000000017941 */ /* 0x000fea0003800000 */
.L_x_70:
        /* <DEDUP_REMOVED lines=10> */
.L_x_73:
[----:B------:R-:W-:Y:S05]  /*3660*/  BSYNC B1 ;  /* 0x0000000000017941 */ /* 0x000fea0003800000 */
.L_x_72:
        /* <DEDUP_REMOVED lines=9> */
.L_x_75:
[----:B------:R-:W-:Y:S05]  /*3700*/  BSYNC B1 ;  /* 0x0000000000017941 */ /* 0x000fea0003800000 */
.L_x_74:
        /* <DEDUP_REMOVED lines=9> */
.L_x_77:
[----:B------:R-:W-:Y:S05]  /*37a0*/  BSYNC B1 ;  /* 0x0000000000017941 */ /* 0x000fea0003800000 */
.L_x_76:
        /* <DEDUP_REMOVED lines=10> */
.L_x_79:
[----:B------:R-:W-:Y:S05]  /*3850*/  BSYNC B1 ;  /* 0x0000000000017941 */ /* 0x000fea0003800000 */
.L_x_78:
        /* <DEDUP_REMOVED lines=10> */
.L_x_81:
[----:B------:R-:W-:Y:S05]  /*3900*/  BSYNC B1 ;  /* 0x0000000000017941 */ /* 0x000fea0003800000 */
.L_x_80:
        /* <DEDUP_REMOVED lines=9> */
.L_x_83:
[----:B------:R-:W-:Y:S05]  /*39a0*/  BSYNC B1 ;  /* 0x0000000000017941 */ /* 0x000fea0003800000 */
.L_x_82:
        /* <DEDUP_REMOVED lines=9> */
.L_x_85:
[----:B------:R-:W-:Y:S05]  /*3a40*/  BSYNC B1 ;  /* 0x0000000000017941 */ /* 0x000fea0003800000 */
.L_x_84:
        /* <DEDUP_REMOVED lines=10> */
.L_x_87:
[----:B------:R-:W-:Y:S05]  /*3af0*/  BSYNC B1 ;  /* 0x0000000000017941 */ /* 0x000fea0003800000 */
.L_x_86:
        /* <DEDUP_REMOVED lines=10> */
.L_x_89:
[----:B------:R-:W-:Y:S05]  /*3ba0*/  BSYNC B1 ;  /* 0x0000000000017941 */ /* 0x000fea0003800000 */
.L_x_88:
[----:B0--345:R-:W-:Y:S01]  /*3bb0*/  IMAD.U32 R4, R18, 0x10000, RZ ;  /* 0x0001000012047824 */ /* 0x039fe200078e00ff */
        /* <DEDUP_REMOVED lines=8> */
.L_x_91:
[----:B------:R-:W-:Y:S05]  /*3c40*/  BSYNC B1 ;  /* 0x0000000000017941 */ /* 0x000fea0003800000 */
.L_x_90:
[----:B0----5:R-:W-:Y:S01]  /*3c50*/  IMAD.U32 R4, R18, 0x10000, RZ ;  /* 0x0001000012047824 */ /* 0x021fe200078e00ff */
[----:B------:R-:W-:Y:S01]  /*3c60*/  ISETP.GT.AND P0, PT, R0, 0x8, P0 ;  /* 0x000000080000780c */ /* 0x000fe20000704270 */
[----:B------:R-:W-:Y:S01]  /*3c70*/  @P1 IMAD.MOV.U32 R5, RZ, RZ, R11 ;  /* 0x000000ffff051224 */ /* 0x000fe200078e000b */
[----:B------:R-:W-:Y:S01]  /*3c80*/  BSSY B1, `(.L_x_92) ;  /* 0x0000008000017945 */ /* 0x000fe20003800000 */
[----:B------:R-:W-:Y:S01]  /*3c90*/  FMUL R3, R4, R57 ;  /* 0x0000003904037220 */ /* 0x000fe20000400000 */
[----:B------:R-:W-:-:S03]  /*3ca0*/  @P1 IMAD.MOV.U32 R4, RZ, RZ, R10 ;  /* 0x000000ffff041224 */ /* 0x000fc600078e000a */
[----:B------:R-:W-:-:S05]  /*3cb0*/  FFMA R3, R54, R56, R3 ;  /* 0x0000003836037223 */ /* 0x000fca0000000003 */
[----:B------:R-:W-:-:S05]  /*3cc0*/  F2FP.BF16.F32.PACK_AB R3, RZ, R3 ;  /* 0x00000003ff03723e */ /* 0x000fca00000010ff */
[----:B------:R0:W-:Y:S01]  /*3cd0*/  @P1 STG.E.U16 desc[UR36][R4.64+0x70], R3 ;  /* 0x0000700304001986 */ /* 0x0001e2000c101524 */
[----:B------:R-:W-:Y:S05]  /*3ce0*/  @!P0 BRA `(.L_x_93) ;  /* 0x0000000000048947 */ /* 0x000fea0003800000 */
[----:B------:R4:W5:Y:S02]  /*3cf0*/  LDG.E.LTC128B.U16 R18, desc[UR36][R8.64+0x72] ;  /* 0x0000722408127981 */ /* 0x000964000c1e1520 */
.L_x_93:
[----:B------:R-:W-:Y:S05]  /*3d00*/  BSYNC B1 ;  /* 0x0000000000017941 */ /* 0x000fea0003800000 */
.L_x_92:
[----:B------:R-:W-:Y:S05]  /*3d10*/  @!P0 BRA `(.L_x_94) ;  /* 0x0000000800708947 */ /* 0x000fea0003800000 */
[----:B-----5:R-:W-:-:S04]  /*3d20*/  IMAD.U32 R18, R18, 0x10000, RZ ;  /* 0x0001000012127824 */ /* 0x020fc800078e00ff */
[----:B------:R-:W-:-:S04]  /*3d30*/  FMUL R18, R18, R57 ;  /* 0x0000003912127220 */ /* 0x000fc80000400000 */
[----:B------:R-:W-:-:S05]  /*3d40*/  FFMA R18, R55, R56, R18 ;  /* 0x0000003837127223 */ /* 0x000fca0000000012 */
[----:B------:R-:W-:-:S05]  /*3d50*/  F2FP.BF16.F32.PACK_AB R18, RZ, R18 ;  /* 0x00000012ff12723e */ /* 0x000fca00000010ff */
[----:B------:R0:W-:Y:S01]  /*3d60*/  STG.E.U16 desc[UR36][R10.64+0x72], R18 ;  /* 0x000072120a007986 */ /* 0x0001e2000c101524 */
[----:B------:R-:W-:Y:S05]  /*3d70*/  BRA `(.L_x_94) ;  /* 0x0000000800587947 */ /* 0x000fea0003800000 */
.L_x_33:
[----:B------:R-:W-:Y:S01]  /*3d80*/  ISETP.GT.AND P3, PT, R22, 0x1, PT ;  /* 0x000000011600780c */ /* 0x000fe20003f64270 */
[----:B------:R-:W-:Y:S01]  /*3d90*/  ULDC.64 UR4, c[0x0][0x5c0] ;  /* 0x0001700000047ab9 */ /* 0x000fe20000000a00 */
[-C--:B------:R-:W-:Y:S01]  /*3da0*/  FMUL R24, R24, R56.reuse ;  /* 0x0000003818187220 */ /* 0x080fe20000400000 */
[----:B------:R-:W-:Y:S01]  /*3db0*/  LEA R4, P4, R70, UR4, 0x1 ;  /* 0x0000000446047c11 */ /* 0x000fe2000f8808ff */
[-C--:B------:R-:W-:Y:S01]  /*3dc0*/  FMUL R25, R25, R56.reuse ;  /* 0x0000003819197220 */ /* 0x080fe20000400000 */
[----:B------:R-:W-:Y:S01]  /*3dd0*/  ISETP.GT.AND P0, PT, R0, RZ, P3 ;  /* 0x000000ff0000720c */ /* 0x000fe20001f04270 */
[----:B------:R-:W-:Y:S01]  /*3de0*/  FMUL R26, R26, R56 ;  /* 0x000000381a1a7220 */ /* 0x000fe20000400000 */
[----:B------:R-:W-:Y:S01]  /*3df0*/  F2FP.BF16.F32.PACK_AB R24, RZ, R24 ;  /* 0x00000018ff18723e */ /* 0x000fe200000010ff */
[-C--:B------:R-:W-:Y:S01]  /*3e00*/  FMUL R27, R27, R56.reuse ;  /* 0x000000381b1b7220 */ /* 0x080fe20000400000 */
[----:B------:R-:W-:Y:S01]  /*3e10*/  LEA.HI.X R5, R70, UR5, R7, 0x1, P4 ;  /* 0x0000000546057c11 */ /* 0x000fe2000a0f0c07 */
[-C--:B------:R-:W-:Y:S01]  /*3e20*/  FMUL R28, R28, R56.reuse ;  /* 0x000000381c1c7220 */ /* 0x080fe20000400000 */
[----:B------:R-:W-:Y:S01]  /*3e30*/  F2FP.BF16.F32.PACK_AB R25, RZ, R25 ;  /* 0x00000019ff19723e */ /* 0x000fe200000010ff */
[-C--:B------:R-:W-:Y:S01]  /*3e40*/  FMUL R29, R29, R56.reuse ;  /* 0x000000381d1d7220 */ /* 0x080fe20000400000 */
[----:B------:R-:W-:Y:S01]  /*3e50*/  ISETP.GT.AND P2, PT, R0, 0x8, P2 ;  /* 0x000000080000780c */ /* 0x000fe20001744270 */
[----:B------:R-:W-:Y:S01]  /*3e60*/  @P1 STG.E.U16 desc[UR36][R4.64], R24 ;  /* 0x0000001804001986 */ /* 0x000fe2000c101524 */
[----:B------:R-:W-:Y:S01]  /*3e70*/  ISETP.GT.AND P1, PT, R22, 0x8, PT ;  /* 0x000000081600780c */ /* 0x000fe20003f24270 */
[----:B------:R-:W-:Y:S01]  /*3e80*/  FMUL R30, R30, R56 ;  /* 0x000000381e1e7220 */ /* 0x000fe20000400000 */
[C---:B------:R-:W-:Y:S01]  /*3e90*/  SHF.L.U64.HI R3, R62.reuse, 0x1, R63 ;  /* 0x000000013e037819 */ /* 0x040fe2000001023f */
[----:B------:R-:W-:Y:S01]  /*3ea0*/  @P0 STG.E.U16 desc[UR36][R4.64+0x2], R25 ;  /* 0x0000021904000986 */ /* 0x000fe2000c101524 */
[----:B------:R-:W-:Y:S01]  /*3eb0*/  LEA R6, P5, R62, R4, 0x1 ;  /* 0x000000043e067211 */ /* 0x000fe200078a08ff */
[-C--:B------:R-:W-:Y:S01]  /*3ec0*/  FMUL R31, R31, R56.reuse ;  /* 0x000000381f1f7220 */ /* 0x080fe20000400000 */
[----:B------:R-:W-:Y:S01]  /*3ed0*/  ISETP.GT.AND P3, PT, R0, 0x8, P3 ;  /* 0x000000080000780c */ /* 0x000fe20001f64270 */
[-C--:B------:R-:W-:Y:S01]  /*3ee0*/  FMUL R32, R32, R56.reuse ;  /* 0x0000003820207220 */ /* 0x080fe20000400000 */
[----:B------:R-:W-:Y:S01]  /*3ef0*/  ISETP.GT.AND P0, PT, R22, 0x9, PT ;  /* 0x000000091600780c */ /* 0x000fe20003f04270 */
[----:B------:R-:W-:Y:S01]  /*3f00*/  IMAD.X R7, R3, 0x1, R5, P5 ;  /* 0x0000000103077824 */ /* 0x000fe200028e0605 */
[----:B------:R-:W-:Y:S01]  /*3f10*/  ISETP.GT.AND P4, PT, R0, RZ, P1 ;  /* 0x000000ff0000720c */ /* 0x000fe20000f84270 */
[----:B------:R-:W-:Y:S01]  /*3f20*/  FMUL R33, R33, R56 ;  /* 0x0000003821217220 */ /* 0x000fe20000400000 */
[----:B------:R-:W-:Y:S01]  /*3f30*/  F2FP.BF16.F32.PACK_AB R26, RZ, R26 ;  /* 0x0000001aff1a723e */ /* 0x000fe200000010ff */
[-C--:B------:R-:W-:Y:S01]  /*3f40*/  FMUL R34, R34, R56.reuse ;  /* 0x0000003822227220 */ /* 0x080fe20000400000 */
[----:B------:R-:W-:Y:S01]  /*3f50*/  ISETP.GT.AND P5, PT, R0, RZ, P0 ;  /* 0x000000ff0000720c */ /* 0x000fe200007a4270 */
[----:B------:R-:W-:Y:S01]  /*3f60*/  FMUL R35, R35, R56 ;  /* 0x0000003823237220 */ /* 0x000fe20000400000 */
[----:B------:R-:W-:Y:S01]  /*3f70*/  F2FP.BF16.F32.PACK_AB R27, RZ, R27 ;  /* 0x0000001bff1b723e */ /* 0x000fe200000010ff */
[----:B------:R-:W-:Y:S01]  /*3f80*/  @P2 STG.E.U16 desc[UR36][R6.64], R26 ;  /* 0x0000001a06002986 */ /* 0x000fe2000c101524 */
[----:B------:R-:W-:Y:S01]  /*3f90*/  F2FP.BF16.F32.PACK_AB R28, RZ, R28 ;  /* 0x0000001cff1c723e */ /* 0x000fe200000010ff */
[-C--:B------:R-:W-:Y:S01]  /*3fa0*/  FMUL R36, R36, R56.reuse ;  /* 0x0000003824247220 */ /* 0x080fe20000400000 */
[----:B------:R-:W-:Y:S01]  /*3fb0*/  ISETP.GT.AND P2, PT, R0, 0x8, P1 ;  /* 0x000000080000780c */ /* 0x000fe20000f44270 */
[----:B------:R-:W-:Y:S01]  /*3fc0*/  @P3 STG.E.U16 desc[UR36][R6.64+0x2], R27 ;  /* 0x0000021b06003986 */ /* 0x000fe2000c101524 */
[----:B------:R-:W-:Y:S01]  /*3fd0*/  ISETP.GT.AND P1, PT, R22, 0x10, PT ;  /* 0x000000101600780c */ /* 0x000fe20003f24270 */
[-C--:B------:R-:W-:Y:S01]  /*3fe0*/  FMUL R37, R37, R56.reuse ;  /* 0x0000003825257220 */ /* 0x080fe20000400000 */
[----:B------:R-:W-:Y:S01]  /*3ff0*/  F2FP.BF16.F32.PACK_AB R29, RZ, R29 ;  /* 0x0000001dff1d723e */ /* 0x000fe200000010ff */
[----:B------:R-:W-:Y:S01]  /*4000*/  @P4 STG.E.U16 desc[UR36][R4.64+0x10], R28 ;  /* 0x0000101c04004986 */ /* 0x000fe2000c101524 */
[----:B------:R-:W-:Y:S01]  /*4010*/  ISETP.GT.AND P3, PT, R0, 0x8, P0 ;  /* 0x000000080000780c */ /* 0x000fe20000764270 */
[-C--:B------:R-:W-:Y:S01]  /*4020*/  FMUL R38, R38, R56.reuse ;  /* 0x0000003826267220 */ /* 0x080fe20000400000 */
[----:B------:R-:W-:Y:S01]  /*4030*/  ISETP.GT.AND P0, PT, R22, 0x11, PT ;  /* 0x000000111600780c */ /* 0x000fe20003f04270 */
[----:B------:R-:W-:Y:S01]  /*4040*/  @P5 STG.E.U16 desc[UR36][R4.64+0x12], R29 ;  /* 0x0000121d04005986 */ /* 0x000fe2000c101524 */
        /* <DEDUP_REMOVED lines=40> */
[C---:B------:R-:W-:Y:S01]  /*42d0*/  ISETP.GT.AND P4, PT, R0.reuse, RZ, P1 ;  /* 0x000000ff0000720c */ /* 0x040fe20000f84270 */
[-C--:B------:R-:W-:Y:S01]  /*42e0*/  FMUL R51, R51, R56.reuse ;  /* 0x0000003833337220 */ /* 0x080fe20000400000 */
[----:B------:R-:W-:Y:S01]  /*42f0*/  ISETP.GT.AND P5, PT, R0, RZ, P0 ;  /* 0x000000ff0000720c */ /* 0x000fe200007a4270 */
[----:B------:R-:W-:Y:S01]  /*4300*/  FMUL R52, R52, R56 ;  /* 0x0000003834347220 */ /* 0x000fe20000400000 */
[----:B------:R-:W-:Y:S01]  /*4310*/  F2FP.BF16.F32.PACK_AB R38, RZ, R38 ;  /* 0x00000026ff26723e */ /* 0x000fe200000010ff */
[-C--:B------:R-:W-:Y:S01]  /*4320*/  FMUL R53, R53, R56.reuse ;  /* 0x0000003835357220 */ /* 0x080fe20000400000 */
[----:B------:R-:W-:Y:S01]  /*4330*/  F2FP.BF16.F32.PACK_AB R39, RZ, R39 ;  /* 0x00000027ff27723e */ /* 0x000fe200000010ff */
[----:B------:R-:W-:Y:S01]  /*4340*/  FMUL R54, R54, R56 ;  /* 0x0000003836367220 */ /* 0x000fe20000400000 */
[----:B------:R-:W-:Y:S01]  /*4350*/  F2FP.BF16.F32.PACK_AB R40, RZ, R40 ;  /* 0x00000028ff28723e */ /* 0x000fe200000010ff */
[----:B------:R-:W-:Y:S01]  /*4360*/  @P2 STG.E.U16 desc[UR36][R6.64+0x30], R38 ;  /* 0x0000302606002986 */ /* 0x000fe2000c101524 */
[----:B------:R-:W-:Y:S01]  /*4370*/  F2FP.BF16.F32.PACK_AB R41, RZ, R41 ;  /* 0x00000029ff29723e */ /* 0x000fe200000010ff */
[----:B------:R-:W-:Y:S01]  /*4380*/  FMUL R55, R55, R56 ;  /* 0x0000003837377220 */ /* 0x000fe20000400000 */
[C---:B------:R-:W-:Y:S01]  /*4390*/  ISETP.GT.AND P1, PT, R0.reuse, 0x8, P1 ;  /* 0x000000080000780c */ /* 0x040fe20000f24270 */
[----:B------:R-:W-:Y:S01]  /*43a0*/  @P3 STG.E.U16 desc[UR36][R6.64+0x32], R39 ;  /* 0x0000322706003986 */ /* 0x000fe2000c101524 */
[----:B------:R-:W-:-:S02]  /*43b0*/  ISETP.GT.AND P2, PT, R0, 0x8, P0 ;  /* 0x000000080000780c */ /* 0x000fc40000744270 */
[----:B------:R-:W-:Y:S01]  /*43c0*/  F2FP.BF16.F32.PACK_AB R42, RZ, R42 ;  /* 0x0000002aff2a723e */ /* 0x000fe200000010ff */
[----:B------:R-:W-:Y:S01]  /*43d0*/  @P4 STG.E.U16 desc[UR36][R4.64+0x40], R40 ;  /* 0x0000402804004986 */ /* 0x000fe2000c101524 */
[C---:B------:R-:W-:Y:S02]  /*43e0*/  ISETP.GT.AND P4, PT, R22.reuse, 0x28, PT ;  /* 0x000000281600780c */ /* 0x040fe40003f84270 */
[----:B------:R-:W-:Y:S01]  /*43f0*/  ISETP.GT.AND P0, PT, R22, 0x29, PT ;  /* 0x000000291600780c */ /* 0x000fe20003f04270 */
[----:B------:R-:W-:Y:S01]  /*4400*/  @P5 STG.E.U16 desc[UR36][R4.64+0x42], R41 ;  /* 0x0000422904005986 */ /* 0x000fe2000c101524 */
[----:B------:R-:W-:Y:S02]  /*4410*/  ISETP.GT.AND P5, PT, R0, RZ, P4 ;  /* 0x000000ff0000720c */ /* 0x000fe400027a4270 */
[----:B------:R-:W-:Y:S01]  /*4420*/  F2FP.BF16.F32.PACK_AB R43, RZ, R43 ;  /* 0x0000002bff2b723e */ /* 0x000fe200000010ff */
[----:B------:R-:W-:Y:S01]  /*4430*/  @P1 STG.E.U16 desc[UR36][R6.64+0x40], R42 ;  /* 0x0000402a06001986 */ /* 0x000fe2000c101524 */
[----:B------:R-:W-:-:S02]  /*4440*/  F2FP.BF16.F32.PACK_AB R44, RZ, R44 ;  /* 0x0000002cff2c723e */ /* 0x000fc400000010ff */
[C---:B------:R-:W-:Y:S01]  /*4450*/  ISETP.GT.AND P3, PT, R0.reuse, RZ, P0 ;  /* 0x000000ff0000720c */ /* 0x040fe20000764270 */
[----:B------:R-:W-:Y:S01]  /*4460*/  @P2 STG.E.U16 desc[UR36][R6.64+0x42], R43 ;  /* 0x0000422b06002986 */ /* 0x000fe2000c101524 */
[C---:B------:R-:W-:Y:S02]  /*4470*/  ISETP.GT.AND P4, PT, R0.reuse, 0x8, P4 ;  /* 0x000000080000780c */ /* 0x040fe40002784270 */
[----:B------:R-:W-:Y:S02]  /*4480*/  F2FP.BF16.F32.PACK_AB R45, RZ, R45 ;  /* 0x0000002dff2d723e */ /* 0x000fe400000010ff */
[----:B------:R-:W-:Y:S01]  /*4490*/  F2FP.BF16.F32.PACK_AB R46, RZ, R46 ;  /* 0x0000002eff2e723e */ /* 0x000fe200000010ff */
[----:B------:R-:W-:Y:S01]  /*44a0*/  @P5 STG.E.U16 desc[UR36][R4.64+0x50], R44 ;  /* 0x0000502c04005986 */ /* 0x000fe2000c101524 */
[----:B------:R-:W-:Y:S02]  /*44b0*/  ISETP.GT.AND P5, PT, R0, 0x8, P0 ;  /* 0x000000080000780c */ /* 0x000fe400007a4270 */
[----:B------:R-:W-:-:S02]  /*44c0*/  F2FP.BF16.F32.PACK_AB R47, RZ, R47 ;  /* 0x0000002fff2f723e */ /* 0x000fc400000010ff */
[C---:B------:R-:W-:Y:S01]  /*44d0*/  ISETP.GT.AND P2, PT, R22.reuse, 0x31, PT ;  /* 0x000000311600780c */ /* 0x040fe20003f44270 */
[----:B------:R-:W-:Y:S01]  /*44e0*/  @P3 STG.E.U16 desc[UR36][R4.64+0x52], R45 ;  /* 0x0000522d04003986 */ /* 0x000fe2000c101524 */
[----:B------:R-:W-:Y:S02]  /*44f0*/  ISETP.GT.AND P3, PT, R22, 0x30, PT ;  /* 0x000000301600780c */ /* 0x000fe40003f64270 */
[----:B------:R-:W-:Y:S01]  /*4500*/  F2FP.BF16.F32.PACK_AB R48, RZ, R48 ;  /* 0x00000030ff30723e */ /* 0x000fe200000010ff */
[----:B------:R-:W-:Y:S01]  /*4510*/  @P4 STG.E.U16 desc[UR36][R6.64+0x50], R46 ;  /* 0x0000502e06004986 */ /* 0x000fe2000c101524 */
[C---:B------:R-:W-:Y:S02]  /*4520*/  ISETP.GT.AND P4, PT, R0.reuse, RZ, P2 ;  /* 0x000000ff0000720c */ /* 0x040fe40001784270 */
[----:B------:R-:W-:Y:S01]  /*4530*/  F2FP.BF16.F32.PACK_AB R49, RZ, R49 ;  /* 0x00000031ff31723e */ /* 0x000fe200000010ff */
[----:B------:R-:W-:Y:S01]  /*4540*/  @P5 STG.E.U16 desc[UR36][R6.64+0x52], R47 ;  /* 0x0000522f06005986 */ /* 0x000fe2000c101524 */
[----:B------:R-:W-:-:S02]  /*4550*/  ISETP.GT.AND P5, PT, R0, RZ, P3 ;  /* 0x000000ff0000720c */ /* 0x000fc40001fa4270 */
[C---:B------:R-:W-:Y:S02]  /*4560*/  ISETP.GT.AND P1, PT, R22.reuse, 0x38, PT ;  /* 0x000000381600780c */ /* 0x040fe40003f24270 */
[----:B------:R-:W-:Y:S02]  /*4570*/  ISETP.GT.AND P0, PT, R22, 0x39, PT ;  /* 0x000000391600780c */ /* 0x000fe40003f04270 */
[C---:B------:R-:W-:Y:S02]  /*4580*/  ISETP.GT.AND P3, PT, R0.reuse, 0x8, P3 ;  /* 0x000000080000780c */ /* 0x040fe40001f64270 */
[C---:B------:R-:W-:Y:S02]  /*4590*/  ISETP.GT.AND P2, PT, R0.reuse, 0x8, P2 ;  /* 0x000000080000780c */ /* 0x040fe40001744270 */
[----:B------:R-:W-:Y:S02]  /*45a0*/  F2FP.BF16.F32.PACK_AB R50, RZ, R50 ;  /* 0x00000032ff32723e */ /* 0x000fe400000010ff */
[----:B------:R-:W-:Y:S01]  /*45b0*/  F2FP.BF16.F32.PACK_AB R51, RZ, R51 ;  /* 0x00000033ff33723e */ /* 0x000fe200000010ff */
[----:B------:R-:W-:Y:S01]  /*45c0*/  @P5 STG.E.U16 desc[UR36][R4.64+0x60], R48 ;  /* 0x0000603004005986 */ /* 0x000fe2000c101524 */
[----:B------:R-:W-:-:S02]  /*45d0*/  ISETP.GT.AND P5, PT, R0, RZ, P0 ;  /* 0x000000ff0000720c */ /* 0x000fc400007a4270 */
[C---:B------:R-:W-:Y:S01]  /*45e0*/  ISETP.GT.AND P0, PT, R0.reuse, 0x8, P0 ;  /* 0x000000080000780c */ /* 0x040fe20000704270 */
[----:B------:R-:W-:Y:S01]  /*45f0*/  @P4 STG.E.U16 desc[UR36][R4.64+0x62], R49 ;  /* 0x0000623104004986 */ /* 0x000fe2000c101524 */
[C---:B------:R-:W-:Y:S02]  /*4600*/  ISETP.GT.AND P4, PT, R0.reuse, RZ, P1 ;  /* 0x000000ff0000720c */ /* 0x040fe40000f84270 */
[----:B------:R-:W-:Y:S01]  /*4610*/  ISETP.GT.AND P1, PT, R0, 0x8, P1 ;  /* 0x000000080000780c */ /* 0x000fe20000f24270 */
[----:B------:R-:W-:Y:S01]  /*4620*/  @P3 STG.E.U16 desc[UR36][R6.64+0x60], R50 ;  /* 0x0000603206003986 */ /* 0x000fe2000c101524 */
[----:B------:R-:W-:Y:S02]  /*4630*/  F2FP.BF16.F32.PACK_AB R52, RZ, R52 ;  /* 0x00000034ff34723e */ /* 0x000fe400000010ff */
[----:B------:R-:W-:Y:S01]  /*4640*/  F2FP.BF16.F32.PACK_AB R53, RZ, R53 ;  /* 0x00000035ff35723e */ /* 0x000fe200000010ff */
[----:B------:R-:W-:Y:S01]  /*4650*/  @P2 STG.E.U16 desc[UR36][R6.64+0x62], R51 ;  /* 0x0000623306002986 */ /* 0x000fe2000c101524 */
[----:B------:R-:W-:-:S02]  /*4660*/  F2FP.BF16.F32.PACK_AB R54, RZ, R54 ;  /* 0x00000036ff36723e */ /* 0x000fc400000010ff */
[----:B------:R-:W-:-:S03]  /*4670*/  F2FP.BF16.F32.PACK_AB R55, RZ, R55 ;  /* 0x00000037ff37723e */ /* 0x000fc600000010ff */
[----:B------:R-:W-:Y:S04]  /*4680*/  @P4 STG.E.U16 desc[UR36][R4.64+0x70], R52 ;  /* 0x0000703404004986 */ /* 0x000fe8000c101524 */
[----:B------:R0:W-:Y:S02]  /*4690*/  @P5 STG.E.U16 desc[UR36][R4.64+0x72], R53 ;  /* 0x0000723504005986 */ /* 0x0001e4000c101524 */
[----:B0-----:R-:W-:Y:S02]  /*46a0*/  @P1 IMAD.MOV.U32 R4, RZ, RZ, R6 ;  /* 0x000000ffff041224 */ /* 0x001fe400078e0006 */
[----:B------:R-:W-:-:S05]  /*46b0*/  @P1 IMAD.MOV.U32 R5, RZ, RZ, R7 ;  /* 0x000000ffff051224 */ /* 0x000fca00078e0007 */
[----:B------:R0:W-:Y:S04]  /*46c0*/  @P1 STG.E.U16 desc[UR36][R4.64+0x70], R54 ;  /* 0x0000703604001986 */ /* 0x0001e8000c101524 */
[----:B------:R0:W-:Y:S02]  /*46d0*/  @P0 STG.E.U16 desc[UR36][R6.64+0x72], R55 ;  /* 0x0000723706000986 */ /* 0x0001e4000c101524 */
.L_x_94:
[----:B------:R-:W-:Y:S05]  /*46e0*/  BSYNC B0 ;  /* 0x0000000000007941 */ /* 0x000fea0003800000 */
.L_x_32:
[----:B0-----:R-:W2:Y:S01]  /*46f0*/  LDL.64 R4, [R1] ;  /* 0x0000000001047983 */ /* 0x001ea20000100a00 */
[----:B------:R-:W-:Y:S01]  /*4700*/  ULDC.64 UR4, c[0x0][0x650] ;  /* 0x0001940000047ab9 */ /* 0x000fe20000000a00 */
[----:B------:R-:W-:Y:S02]  /*4710*/  IMAD.U32 R0, RZ, RZ, UR44 ;  /* 0x0000002cff007e24 */ /* 0x000fe4000f8e00ff */
[----:B------:R-:W-:Y:S02]  /*4720*/  IMAD.MOV.U32 R22, RZ, RZ, -0x1 ;  /* 0xffffffffff167424 */ /* 0x000fe400078e00ff */
[----:B------:R0:W-:Y:S01]  /*4730*/  SYNCS.ARRIVE.TRANS64.A1T0 RZ, [R0+UR48], RZ ;  /* 0x000000ff00ff79a7 */ /* 0x0001e20008100030 */
[----:B-----5:R-:W-:Y:S02]  /*4740*/  IMAD.MOV.U32 R18, RZ, RZ, -0x1 ;  /* 0xffffffffff127424 */ /* 0x020fe400078e00ff */
[----:B------:R-:W-:Y:S01]  /*4750*/  IMAD.MOV.U32 R19, RZ, RZ, -0x1 ;  /* 0xffffffffff137424 */ /* 0x000fe200078e00ff */
[----:B0-----:R-:W-:-:S02]  /*4760*/  PRMT R0, RZ, 0x7610, R0 ;  /* 0x00007610ff007816 */ /* 0x001fc40000000000 */
[----:B--2---:R-:W-:-:S05]  /*4770*/  LEA R16, P0, R4, R16, 0x1 ;  /* 0x0000001004107211 */ /* 0x004fca00078008ff */
[----:B------:R-:W-:Y:S01]  /*4780*/  IMAD.X R17, R66, 0x1, R17, P0 ;  /* 0x0000000142117824 */ /* 0x000fe200000e0611 */
[----:B------:R-:W-:-:S04]  /*4790*/  ISETP.GE.U32.AND P0, PT, R16, UR4, PT ;  /* 0x0000000410007c0c */ /* 0x000fc8000bf06070 */
[----:B------:R-:W-:-:S13]  /*47a0*/  ISETP.GE.U32.AND.EX P0, PT, R17, UR5, PT, P0 ;  /* 0x0000000511007c0c */ /* 0x000fda000bf06100 */
[----:B------:R-:W-:Y:S05]  /*47b0*/  @P0 BRA `(.L_x_95) ;  /* 0x00000004004c0947 */ /* 0x000fea0003800000 */
[----:B------:R-:W0:Y:S01]  /*47c0*/  LDC.64 R10, c[0x0][0x628] ;  /* 0x00018a00ff0a7b82 */ /* 0x000e220000000a00 */
[----:B------:R-:W2:Y:S01]  /*47d0*/  S2R R12, SR_CTAID.X ;  /* 0x00000000000c7919 */ /* 0x000ea20000002500 */
[----:B-1-34-:R-:W-:Y:S02]  /*47e0*/  IMAD.MOV.U32 R8, RZ, RZ, R16 ;  /* 0x000000ffff087224 */ /* 0x01afe400078e0010 */
[----:B------:R-:W-:Y:S01]  /*47f0*/  IMAD.MOV.U32 R9, RZ, RZ, R17 ;  /* 0x000000ffff097224 */ /* 0x000fe200078e0011 */
[----:B------:R-:W1:Y:S03]  /*4800*/  S2R R18, SR_CTAID.Y ;  /* 0x0000000000127919 */ /* 0x000e660000002600 */
[----:B------:R-:W3:Y:S08]  /*4810*/  LDC R0, c[0x0][0x630] ;  /* 0x00018c00ff007b82 */ /* 0x000ef00000000800 */
[----:B------:R-:W4:Y:S01]  /*4820*/  LDC.64 R14, c[0x0][0x620] ;  /* 0x00018800ff0e7b82 */ /* 0x000f220000000a00 */
[----:B0-----:R-:W-:-:S04]  /*4830*/  ISETP.NE.U32.AND P0, PT, R10, RZ, PT ;  /* 0x000000ff0a00720c */ /* 0x001fc80003f05070 */
[----:B------:R-:W-:-:S13]  /*4840*/  ISETP.NE.AND.EX P0, PT, R11, RZ, PT, P0 ;  /* 0x000000ff0b00720c */ /* 0x000fda0003f05300 */
[----:B-1234-:R-:W-:Y:S05]  /*4850*/  @!P0 BRA `(.L_x_96) ;  /* 0x0000000000288947 */ /* 0x01efea0003800000 */
[----:B------:R-:W0:Y:S02]  /*4860*/  LDC R3, c[0x0][0x634] ;  /* 0x00018d00ff037b82 */ /* 0x000e240000000800 */
[----:B0-----:R-:W-:-:S05]  /*4870*/  IADD3 R3, P0, R16, R3, RZ ;  /* 0x0000000310037210 */ /* 0x001fca0007f1e0ff */
        /* <DEDUP_REMOVED lines=8> */
.L_x_96:
[-CC-:B------:R-:W-:Y:S01]  /*4900*/  SHF.R.U64 R19, R8, R0.reuse, R9.reuse ;  /* 0x0000000008137219 */ /* 0x180fe20000001209 */
[----:B------:R-:W0:Y:S01]  /*4910*/  LDC.64 R24, c[0x0][0x640] ;  /* 0x00019000ff187b82 */ /* 0x000e220000000a00 */
[----:B------:R-:W-:Y:S01]  /*4920*/  SHF.R.U32.HI R0, RZ, R0, R9 ;  /* 0x00000000ff007219 */ /* 0x000fe20000011609 */
[----:B------:R-:W-:Y:S01]  /*4930*/  ULDC UR4, c[0x0][0x150] ;  /* 0x0000540000047ab9 */ /* 0x000fe20000000800 */
[----:B------:R-:W-:Y:S02]  /*4940*/  IADD3 R3, P0, RZ, -R19, RZ ;  /* 0x80000013ff037210 */ /* 0x000fe40007f1e0ff */
[----:B------:R-:W-:-:S03]  /*4950*/  I2FP.F32.U32 R7, R12 ;  /* 0x0000000c00077245 */ /* 0x000fc60000201000 */
[----:B------:R-:W1:Y:S01]  /*4960*/  LDC R6, c[0x0][0x618] ;  /* 0x00018600ff067b82 */ /* 0x000e620000000800 */
[----:B------:R-:W-:Y:S02]  /*4970*/  IMAD.X R5, RZ, RZ, ~R0, P0 ;  /* 0x000000ffff057224 */ /* 0x000fe400000e0e00 */
[----:B------:R-:W-:Y:S01]  /*4980*/  FMUL R7, R7, UR4 ;  /* 0x0000000407077c20 */ /* 0x000fe20008400000 */
[----:B------:R-:W-:Y:S01]  /*4990*/  ULDC UR4, c[0x0][0x154] ;  /* 0x0000550000047ab9 */ /* 0x000fe20000000800 */
[-C--:B------:R-:W-:Y:S02]  /*49a0*/  IMAD R0, R5, R14.reuse, RZ ;  /* 0x0000000e05007224 */ /* 0x080fe400078e02ff */
[C---:B------:R-:W-:Y:S01]  /*49b0*/  IMAD.WIDE.U32 R4, R3.reuse, R14, R16 ;  /* 0x0000000e03047225 */ /* 0x040fe200078e0010 */
[----:B------:R-:W2:Y:S01]  /*49c0*/  LDC R8, c[0x0][0x608] ;  /* 0x00018200ff087b82 */ /* 0x000ea20000000800 */
[----:B------:R-:W3:Y:S02]  /*49d0*/  F2I.U32.TRUNC.NTZ R7, R7 ;  /* 0x0000000700077305 */ /* 0x000ee4000020f000 */
[----:B------:R-:W-:Y:S01]  /*49e0*/  IMAD R3, R3, R15, R0 ;  /* 0x0000000f03037224 */ /* 0x000fe200078e0200 */
[----:B------:R-:W-:-:S03]  /*49f0*/  I2FP.F32.U32 R0, R18 ;  /* 0x0000001200007245 */ /* 0x000fc60000201000 */
[----:B------:R-:W-:Y:S01]  /*4a00*/  IMAD.IADD R3, R5, 0x1, R3 ;  /* 0x0000000105037824 */ /* 0x000fe200078e0203 */
[----:B------:R-:W4:Y:S01]  /*4a10*/  LDC R11, c[0x0][0x658] ;  /* 0x00019600ff0b7b82 */ /* 0x000f220000000800 */
[----:B0-----:R-:W-:-:S04]  /*4a20*/  ISETP.NE.U32.AND P0, PT, R24, RZ, PT ;  /* 0x000000ff1800720c */ /* 0x001fc80003f05070 */
[----:B------:R-:W-:-:S03]  /*4a30*/  ISETP.NE.AND.EX P0, PT, R25, RZ, PT, P0 ;  /* 0x000000ff1900720c */ /* 0x000fc60003f05300 */
[----:B------:R-:W0:Y:S01]  /*4a40*/  LDC R9, c[0x0][0x144] ;  /* 0x00005100ff097b82 */ /* 0x000e220000000800 */
[-C--:B-1----:R-:W-:Y:S01]  /*4a50*/  SHF.R.U64 R10, R4, R6.reuse, R3 ;  /* 0x00000006040a7219 */ /* 0x082fe20000001203 */
[----:B---3--:R-:W-:Y:S01]  /*4a60*/  IMAD.MOV R7, RZ, RZ, -R7 ;  /* 0x000000ffff077224 */ /* 0x008fe200078e0a07 */
[----:B------:R-:W-:Y:S01]  /*4a70*/  SHF.R.U32.HI R3, RZ, R6, R3 ;  /* 0x00000006ff037219 */ /* 0x000fe20000011603 */
[----:B------:R-:W-:-:S04]  /*4a80*/  FMUL R6, R0, UR4 ;  /* 0x0000000400067c20 */ /* 0x000fc80008400000 */
[----:B------:R-:W1:Y:S01]  /*4a90*/  LDC R21, c[0x0][0x148] ;  /* 0x00005200ff157b82 */ /* 0x000e620000000800 */
[----:B------:R3:W0:Y:S01]  /*4aa0*/  F2I.U32.TRUNC.NTZ R14, R6 ;  /* 0x00000006000e7305 */ /* 0x000622000020f000 */
[-CC-:B--2---:R-:W-:Y:S02]  /*4ab0*/  SHF.R.U64 R13, R10, R8.reuse, R3.reuse ;  /* 0x000000080a0d7219 */ /* 0x184fe40000001203 */
[----:B------:R-:W-:-:S04]  /*4ac0*/  SHF.R.U32.HI R0, RZ, R8, R3 ;  /* 0x00000008ff007219 */ /* 0x000fc80000011603 */
[----:B------:R-:W2:Y:S01]  /*4ad0*/  LDC R20, c[0x0][0x648] ;  /* 0x00019200ff147b82 */ /* 0x000ea20000000800 */
[-CC-:B----4-:R-:W-:Y:S02]  /*4ae0*/  SHF.R.U64 R15, R13, R11.reuse, R0.reuse ;  /* 0x0000000b0d0f7219 */ /* 0x190fe40000001200 */
[----:B------:R-:W-:-:S03]  /*4af0*/  SHF.R.U32.HI R5, RZ, R11, R0 ;  /* 0x0000000bff057219 */ /* 0x000fc60000011600 */
[----:B------:R-:W-:Y:S02]  /*4b00*/  IMAD.MOV.U32 R4, RZ, RZ, R15 ;  /* 0x000000ffff047224 */ /* 0x000fe400078e000f */
[----:B------:R-:W4:Y:S01]  /*4b10*/  LDC R26, c[0x0][0x638] ;  /* 0x00018e00ff1a7b82 */ /* 0x000f220000000800 */
[----:B0-----:R-:W-:-:S07]  /*4b20*/  IMAD R22, R9, R7, R12 ;  /* 0x0000000709167224 */ /* 0x001fce00078e020c */
[----:B------:R-:W0:Y:S08]  /*4b30*/  LDC R27, c[0x0][0x610] ;  /* 0x00018400ff1b7b82 */ /* 0x000e300000000800 */
[----:B------:R-:W0:Y:S01]  /*4b40*/  LDC R28, c[0x0][0x600] ;  /* 0x00018000ff1c7b82 */ /* 0x000e220000000800 */
[----:B-123--:R-:W-:Y:S05]  /*4b50*/  @!P0 BRA `(.L_x_97) ;  /* 0x0000000000288947 */ /* 0x00efea0003800000 */
[----:B------:R-:W1:Y:S02]  /*4b60*/  LDC R0, c[0x0][0x64c] ;  /* 0x00019300ff007b82 */ /* 0x000e640000000800 */
[----:B-1----:R-:W-:-:S05]  /*4b70*/  IADD3 R3, P0, R15, R0, RZ ;  /* 0x000000000f037210 */ /* 0x002fca0007f1e0ff */
        /* <DEDUP_REMOVED lines=8> */
.L_x_97:
[----:B------:R-:W-:Y:S01]  /*4c00*/  ISETP.NE.AND P0, PT, R2, 0x1, PT ;  /* 0x000000010200780c */ /* 0x000fe20003f05270 */
[----:B------:R-:W-:Y:S01]  /*4c10*/  IMAD.MOV R14, RZ, RZ, -R14 ;  /* 0x000000ffff0e7224 */ /* 0x000fe200078e0a0e */
[----:B------:R-:W-:Y:S02]  /*4c20*/  SHF.R.U64 R0, R4, R20, R5 ;  /* 0x0000001404007219 */ /* 0x000fe40000001205 */
[----:B------:R-:W-:Y:S02]  /*4c30*/  LOP3.LUT R3, R13, R68, RZ, 0xc0, !PT ;  /* 0x000000440d037212 */ /* 0x000fe400078ec0ff */
[----:B------:R-:W-:Y:S01]  /*4c40*/  LOP3.LUT R5, R10, R67, RZ, 0xc0, !PT ;  /* 0x000000430a057212 */ /* 0x000fe200078ec0ff */
[----:B------:R-:W-:Y:S02]  /*4c50*/  IMAD.MOV R4, RZ, RZ, -R0 ;  /* 0x000000ffff047224 */ /* 0x000fe400078e0a00 */
[----:B------:R-:W-:Y:S02]  /*4c60*/  IMAD R3, R64, R0, R3 ;  /* 0x0000000040037224 */ /* 0x000fe400078e0203 */
[----:B----4-:R-:W-:-:S02]  /*4c70*/  IMAD R0, R4, R26, R15 ;  /* 0x0000001a04007224 */ /* 0x010fc400078e020f */
[----:B------:R-:W-:Y:S02]  /*4c80*/  @P0 IMAD R22, R21, R14, R18 ;  /* 0x0000000e15160224 */ /* 0x000fe400078e0212 */
[----:B------:R-:W-:Y:S02]  /*4c90*/  IMAD.MOV.U32 R4, RZ, RZ, 0x1 ;  /* 0x00000001ff047424 */ /* 0x000fe400078e00ff */
[----:B0-----:R-:W-:Y:S02]  /*4ca0*/  IMAD R22, R3, R27, R22 ;  /* 0x0000001b03167224 */ /* 0x001fe400078e0216 */
[----:B------:R-:W-:Y:S01]  /*4cb0*/  IMAD R3, R0, R28, R5 ;  /* 0x0000001c00037224 */ /* 0x000fe200078e0205 */
[----:B------:R-:W-:-:S04]  /*4cc0*/  PRMT R0, R4, 0x7610, R0 ;  /* 0x0000761004007816 */ /* 0x000fc80000000000 */
[----:B------:R-:W-:Y:S02]  /*4cd0*/  SEL R18, R3, R22, !P0 ;  /* 0x0000001603127207 */ /* 0x000fe40004000000 */
[----:B------:R-:W-:-:S07]  /*4ce0*/  SEL R22, R22, R3, !P0 ;  /* 0x0000000316167207 */ /* 0x000fce0004000000 */
.L_x_95:
[----:B------:R-:W-:Y:S01]  /*4cf0*/  UIMAD.WIDE.U32 UR4, UR38, 0x24924925, URZ ;  /* 0x24924925260478a5 */ /* 0x000fe2000f8e003f */
[----:B------:R-:W-:Y:S02]  /*4d00*/  LOP3.LUT P0, RZ, R0, 0xff, RZ, 0xc0, !PT ;  /* 0x000000ff00ff7812 */ /* 0x000fe4000780c0ff */
[----:B------:R-:W-:Y:S01]  /*4d10*/  LOP3.LUT R73, R73, 0x1, RZ, 0x3c, !PT ;  /* 0x0000000149497812 */ /* 0x000fe200078e3cff */
[----:B------:R-:W-:-:S04]  /*4d20*/  UIADD3 UR4, UR38, -UR5, URZ ;  /* 0x8000000526047290 */ /* 0x000fc8000fffe03f */
[----:B------:R-:W-:-:S04]  /*4d30*/  ULEA.HI UR4, UR4, UR5, URZ, 0x1f ;  /* 0x0000000504047291 */ /* 0x000fc8000f8ff83f */
[----:B------:R-:W-:-:S04]  /*4d40*/  USHF.R.U32.HI UR4, URZ, 0x2, UR4 ;  /* 0x000000023f047899 */ /* 0x000fc80008011604 */
[----:B------:R-:W-:Y:S01]  /*4d50*/  UIMAD UR38, UR4, -0x7, UR38 ;  /* 0xfffffff9042678a4 */ /* 0x000fe2000f8e0226 */
[----:B------:R-:W-:Y:S11]  /*4d60*/  @P0 BRA `(.L_x_98) ;  /* 0xffffffc8002c0947 */ /* 0x000ff6000383ffff */
[----:B------:R-:W-:Y:S05]  /*4d70*/  EXIT ;  /* 0x000000000000794d */ /* 0x000fea0003800000 */
.L_x_13:
[----:B------:R-:W-:-:S08]  /*4d80*/  ISETP.NE.AND P0, PT, R14, RZ, PT ;  /* 0x000000ff0e00720c */ /* 0x000fd00003f05270 */
[----:B0-----:R-:W0:-:S00]  /*4d90*/  USETMAXREG.DEALLOC.CTAPOOL 0x28 ;  /* 0x00000028000079c8 */ /* 0x001e0000080e0500 */
[----:B------:R-:W-:Y:S05]  /*4da0*/  @P0 EXIT ;  /* 0x000000000000094d */ /* 0x000fea0003800000 */
[----:B0-----:R-:W-:Y:S01]  /*4db0*/  LOP3.LUT P0, RZ, R3, 0xff, RZ, 0xc0, !PT ;  /* 0x000000ff03ff7812 */ /* 0x001fe2000780c0ff */
[----:B------:R-:W-:Y:S02]  /*4dc0*/  IMAD.MOV.U32 R3, RZ, RZ, 0x1 ;  /* 0x00000001ff037424 */ /* 0x000fe400078e00ff */
[----:B------:R-:W-:-:S10]  /*4dd0*/  IMAD.MOV.U32 R8, RZ, RZ, RZ ;  /* 0x000000ffff087224 */ /* 0x000fd400078e00ff */
[----:B------:R-:W-:Y:S05]  /*4de0*/  @!P0 BRA `(.L_x_99) ;  /* 0x0000000c003c8947 */ /* 0x000fea0003800000 */
[----:B------:R-:W-:Y:S01]  /*4df0*/  LOP3.LUT P0, RZ, R4, 0x1f, RZ, 0xc0, !PT ;  /* 0x0000001f04ff7812 */ /* 0x000fe2000780c0ff */
[----:B------:R-:W-:Y:S01]  /*4e00*/  ULDC UR5, c[0x0][0x658] ;  /* 0x0001960000057ab9 */ /* 0x000fe20000000800 */
[----:B------:R-:W-:Y:S01]  /*4e10*/  UMOV UR6, 0xffffffff ;  /* 0xffffffff00067882 */ /* 0x000fe20000000000 */
[----:B------:R-:W-:Y:S01]  /*4e20*/  BSSY B0, `(.L_x_99) ;  /* 0x00000cb000007945 */ /* 0x000fe20003800000 */
[----:B------:R-:W-:Y:S01]  /*4e30*/  USHF.L.U32 UR6, UR6, UR5, URZ ;  /* 0x0000000506067299 */ /* 0x000fe2000800063f */
[C---:B------:R-:W-:Y:S01]  /*4e40*/  ISETP.NE.AND P2, PT, R5.reuse, RZ, PT ;  /* 0x000000ff0500720c */ /* 0x040fe20003f45270 */
[----:B------:R-:W-:Y:S01]  /*4e50*/  UMOV UR7, 0x1 ;  /* 0x0000000100077882 */ /* 0x000fe20000000000 */
[----:B------:R-:W-:Y:S01]  /*4e60*/  ISETP.NE.OR P0, PT, R5, RZ, !P0 ;  /* 0x000000ff0500720c */ /* 0x000fe20004705670 */
[----:B------:R-:W-:Y:S01]  /*4e70*/  IMAD.MOV.U32 R10, RZ, RZ, 0x1 ;  /* 0x00000001ff0a7424 */ /* 0x000fe200078e00ff */
[----:B------:R-:W-:Y:S01]  /*4e80*/  LOP3.LUT R9, R23, 0x2, RZ, 0xfc, !PT ;  /* 0x0000000217097812 */ /* 0x000fe200078efcff */
[----:B------:R-:W-:Y:S01]  /*4e90*/  IMAD.MOV.U32 R3, RZ, RZ, 0x1 ;  /* 0x00000001ff037424 */ /* 0x000fe200078e00ff */
[----:B------:R-:W-:Y:S01]  /*4ea0*/  ULDC UR4, c[0x0][0x600] ;  /* 0x0001800000047ab9 */ /* 0x000fe20000000800 */
[----:B------:R-:W-:Y:S01]  /*4eb0*/  IMAD.MOV.U32 R8, RZ, RZ, RZ ;  /* 0x000000ffff087224 */ /* 0x000fe200078e00ff */
[----:B------:R-:W-:-:S02]  /*4ec0*/  USHF.L.U32 UR13, UR7, UR5, URZ ;  /* 0x00000005070d7299 */ /* 0x000fc4000800063f */
[----:B------:R-:W-:Y:S02]  /*4ed0*/  UIADD3 UR21, UR40, 0x1, URZ ;  /* 0x0000000128157890 */ /* 0x000fe4000fffe03f */
[----:B------:R-:W-:Y:S02]  /*4ee0*/  UIADD3 UR4, UR4, -0x1, URZ ;  /* 0xffffffff04047890 */ /* 0x000fe4000fffe03f */
[----:B------:R-:W-:Y:S01]  /*4ef0*/  ULOP3.LUT UR5, URZ, UR6, URZ, 0x33, !UPT ;  /* 0x000000063f057292 */ /* 0x000fe2000f8e333f */
[----:B------:R-:W-:-:S11]  /*4f00*/  ULDC.64 UR22, c[0x0][0x198] ;  /* 0x0000660000167ab9 */ /* 0x000fd60000000a00 */
.L_x_111:
[----:B------:R-:W-:-:S03]  /*4f10*/  UMOV UR6, 0xffffffff ;  /* 0xffffffff00067882 */ /* 0x000fc60000000000 */
[----:B------:R-:W-:Y:S05]  /*4f20*/  BRA.DIV UR6, `(.L_x_100) ;  /* 0x0000001206747947 */ /* 0x000fea000b800000 */
[----:B------:R-:W-:-:S13]  /*4f30*/  ELECT P6, URZ, PT ;  /* 0x00000000003f782f */ /* 0x000fda00038c0000 */
.L_x_127:
[----:B------:R-:W0:Y:S01]  /*4f40*/  LDC R4, c[0x0][0x28c] ;  /* 0x0000a300ff047b82 */ /* 0x000e220000000800 */
[----:B------:R-:W-:Y:S01]  /*4f50*/  BSSY B1, `(.L_x_101) ;  /* 0x0000041000017945 */ /* 0x000fe20003800000 */
[----:B0-----:R-:W-:-:S13]  /*4f60*/  ISETP.LT.OR P6, PT, R4, 0x1, !P6 ;  /* 0x000000010400780c */ /* 0x001fda00077c1670 */
[----:B------:R-:W-:Y:S05]  /*4f70*/  @P6 BRA `(.L_x_102) ;  /* 0x0000000000f86947 */ /* 0x000fea0003800000 */
[----:B------:R-:W-:Y:S02]  /*4f80*/  IMAD.SHL.U32 R22, R22, 0x40, RZ ;  /* 0x0000004016167824 */ /* 0x000fe400078e00ff */
[----:B------:R-:W-:Y:S02]  /*4f90*/  IMAD.SHL.U32 R18, R18, 0x40, RZ ;  /* 0x0000004012127824 */ /* 0x000fe400078e00ff */
[----:B------:R-:W-:Y:S02]  /*4fa0*/  IMAD.MOV.U32 R13, RZ, RZ, RZ ;  /* 0x000000ffff0d7224 */ /* 0x000fe400078e00ff */
[----:B------:R-:W-:Y:S02]  /*4fb0*/  IMAD.U32 R14, RZ, RZ, UR21 ;  /* 0x00000015ff0e7e24 */ /* 0x000fe4000f8e00ff */
[----:B------:R-:W-:Y:S02]  /*4fc0*/  IMAD.MOV.U32 R4, RZ, RZ, R3 ;  /* 0x000000ffff047224 */ /* 0x000fe400078e0003 */
[----:B------:R-:W-:-:S07]  /*4fd0*/  IMAD.MOV.U32 R5, RZ, RZ, R8 ;  /* 0x000000ffff057224 */ /* 0x000fce00078e0008 */
.L_x_106:
[----:B------:R-:W0:Y:S01]  /*4fe0*/  S2R R7, SR_CgaCtaId ;  /* 0x0000000000077919 */ /* 0x000e220000008800 */
[----:B------:R-:W-:-:S04]  /*4ff0*/  MOV R6, 0x400 ;  /* 0x0000040000067802 */ /* 0x000fc80000000f00 */
[----:B0-----:R-:W-:Y:S02]  /*5000*/  LEA R12, R7, R6, 0x18 ;  /* 0x00000006070c7211 */ /* 0x001fe400078ec0ff */
[----:B------:R-:W-:Y:S01]  /*5010*/  SHF.L.U32 R6, R4, 0x1f, RZ ;  /* 0x0000001f04067819 */ /* 0x000fe200000006ff */
[----:B------:R-:W0:Y:S02]  /*5020*/  @!P2 LDC R7, c[0x0][0x500] ;  /* 0x00014000ff07ab82 */ /* 0x000e240000000800 */
[----:B------:R-:W-:-:S04]  /*5030*/  IMAD R11, R5, 0x8, R12 ;  /* 0x00000008050b7824 */ /* 0x000fc800078e020c */
[----:B------:R-:W1:Y:S02]  /*5040*/  SYNCS.PHASECHK.TRANS64.TRYWAIT P1, [R11+URZ+0x38], R6 ;  /* 0x000038060b0075a7 */ /* 0x000e64000802017f */
[----:B-1----:R-:W-:Y:S05]  /*5050*/  @!P1 BRA `(.L_x_103) ;  /* 0x0000001000489947 */ /* 0x002fea0003800000 */
.L_x_128:
[----:B-1----:R-:W-:Y:S01]  /*5060*/  PRMT R6, R9, 0x9910, RZ ;  /* 0x0000991009067816 */ /* 0x002fe200000000ff */
[----:B0-----:R0:W-:Y:S03]  /*5070*/  @!P2 SYNCS.ARRIVE.TRANS64 RZ, [R11+URZ], R7 ;  /* 0x000000070bffa9a7 */ /* 0x0011e6000800003f */
[----:B------:R-:W-:-:S13]  /*5080*/  ISETP.NE.AND P1, PT, R6, 0x2, PT ;  /* 0x000000020600780c */ /* 0x000fda0003f25270 */
[----:B0-----:R-:W-:Y:S05]  /*5090*/  @P1 BRA `(.L_x_104) ;  /* 0x0000000000041947 */ /* 0x001fea0003800000 */
[----:B------:R-:W-:Y:S01]  /*50a0*/  BPT.TRAP 0x1 ;  /* 0x000000040000795c */ /* 0x000fe20000300000 */
.L_x_104:
[----:B------:R-:W-:Y:S05]  /*50b0*/  @P0 BRA `(.L_x_105) ;  /* 0x0000000000040947 */ /* 0x000fea0003800000 */
[----:B------:R-:W-:Y:S01]  /*50c0*/  BPT.TRAP 0x1 ;  /* 0x000000040000795c */ /* 0x000fe20000300000 */
.L_x_105:
[----:B------:R-:W-:Y:S01]  /*50d0*/  IMAD R12, R5, 0x4000, R12 ;  /* 0x00004000050c7824 */ /* 0x000fe200078e020c */
[----:B------:R-:W-:Y:S01]  /*50e0*/  R2UR UR34, R13 ;  /* 0x000000000d2272ca */ /* 0x000fe200000e0000 */
[----:B------:R-:W-:Y:S01]  /*50f0*/  VIADD R14, R14, 0xffffffff ;  /* 0xffffffff0e0e7836 */ /* 0x000fe20000000000 */
[----:B------:R-:W-:Y:S01]  /*5100*/  R2UR UR33, R11 ;  /* 0x000000000b2172ca */ /* 0x000fe200000e0000 */
[----:B------:R-:W-:Y:S01]  /*5110*/  UIADD3 UR6, UP0, UR22, 0xf0, URZ ;  /* 0x000000f016067890 */ /* 0x000fe2000ff1e03f */
[----:B------:R-:W-:Y:S01]  /*5120*/  R2UR UR8, R12 ;  /* 0x000000000c0872ca */ /* 0x000fe200000e0000 */
[----:B------:R-:W-:Y:S01]  /*5130*/  UIADD3 UR30, UP1, UR22, 0x1f0, URZ ;  /* 0x000001f0161e7890 */ /* 0x000fe2000ff3e03f */
[----:B------:R-:W-:Y:S01]  /*5140*/  R2UR UR35, R22 ;  /* 0x00000000162372ca */ /* 0x000fe200000e0000 */
[----:B------:R-:W-:Y:S01]  /*5150*/  UIADD3.X UR7, URZ, UR23, URZ, UP0, !UPT ;  /* 0x000000173f077290 */ /* 0x000fe200087fe43f */
[----:B------:R-:W-:Y:S01]  /*5160*/  R2UR UR36, R19 ;  /* 0x00000000132472ca */ /* 0x000fe200000e0000 */
[----:B------:R-:W-:Y:S01]  /*5170*/  UIADD3.X UR31, URZ, UR23, URZ, UP1, !UPT ;  /* 0x000000173f1f7290 */ /* 0x000fe20008ffe43f */
[----:B------:R-:W-:Y:S01]  /*5180*/  R2UR UR19, R18 ;  /* 0x00000000121372ca */ /* 0x000fe200000e0000 */
[----:B------:R-:W-:Y:S01]  /*5190*/  VIADD R5, R5, 0x1 ;  /* 0x0000000105057836 */ /* 0x000fe20000000000 */
[----:B------:R-:W-:Y:S01]  /*51a0*/  ISETP.GT.AND P3, PT, R14, 0x1, PT ;  /* 0x000000010e00780c */ /* 0x000fe20003f64270 */
[----:B------:R-:W-:Y:S01]  /*51b0*/  UIADD3 UR26, UR34, 0x40, URZ ;  /* 0x00000040221a7890 */ /* 0x000fe2000fffe03f */
[----:B------:R-:W-:Y:S01]  /*51c0*/  VIADD R13, R13, 0x80 ;  /* 0x000000800d0d7836 */ /* 0x000fe20000000000 */
[----:B------:R-:W-:Y:S01]  /*51d0*/  UMOV UR14, 0x0 ;  /* 0x00000000000e7882 */ /* 0x000fe20000000000 */
[----:B------:R-:W-:Y:S01]  /*51e0*/  UMOV UR15, 0x10000000 ;  /* 0x10000000000f7882 */ /* 0x000fe20000000000 */
[----:B------:R-:W-:Y:S01]  /*51f0*/  UIADD3 UR32, UR8, 0x180, URZ ;  /* 0x0000018008207890 */ /* 0x000fe2000fffe03f */
[----:B------:R-:W-:Y:S01]  /*5200*/  ISETP.NE.AND P1, PT, R5, 0x7, PT ;  /* 0x000000070500780c */ /* 0x000fe20003f25270 */
[----:B------:R-:W-:-:S02]  /*5210*/  UIADD3 UR24, UR8, 0x2180, URZ ;  /* 0x0000218008187890 */ /* 0x000fc4000fffe03f */
[----:B------:R-:W-:Y:S01]  /*5220*/  UIADD3 UR16, UR8, 0x1c180, URZ ;  /* 0x0001c18008107890 */ /* 0x000fe2000fffe03f */
[----:B------:R-:W-:Y:S01]  /*5230*/  SEL R7, RZ, 0x1, P1 ;  /* 0x00000001ff077807 */ /* 0x000fe20000800000 */
[----:B------:R-:W-:Y:S01]  /*5240*/  UIADD3 UR8, UR8, 0x1e180, URZ ;  /* 0x0001e18008087890 */ /* 0x000fe2000fffe03f */
[----:B------:R-:W-:Y:S01]  /*5250*/  SEL R5, R5, RZ, P1 ;  /* 0x000000ff05057207 */ /* 0x000fe20000800000 */
[----:B------:R-:W-:Y:S01]  /*5260*/  UMOV UR25, UR33 ;  /* 0x0000002100197c82 */ /* 0x000fe20008000000 */
[----:B------:R-:W-:Y:S01]  /*5270*/  UMOV UR27, UR35 ;  /* 0x00000023001b7c82 */ /* 0x000fe20008000000 */
[----:B------:R-:W-:Y:S01]  /*5280*/  UMOV UR28, UR36 ;  /* 0x00000024001c7c82 */ /* 0x000fe20008000000 */
[----:B------:R-:W-:Y:S01]  /*5290*/  UMOV UR17, UR33 ;  /* 0x0000002100117c82 */ /* 0x000fe20008000000 */
[----:B------:R-:W-:Y:S01]  /*52a0*/  UMOV UR18, UR34 ;  /* 0x0000002200127c82 */ /* 0x000fe20008000000 */
[----:B------:R-:W-:Y:S01]  /*52b0*/  UMOV UR20, UR36 ;  /* 0x0000002400147c82 */ /* 0x000fe20008000000 */
[----:B------:R0:W-:Y:S01]  /*52c0*/  UTMALDG.3D [UR32], [UR6], desc[UR14] ;  /* 0x00000e20060075b4 */ /* 0x0001e20008011000 */
[----:B------:R-:W-:Y:S01]  /*52d0*/  UMOV UR9, UR33 ;  /* 0x0000002100097c82 */ /* 0x000fe20008000000 */
[----:B------:R-:W-:Y:S01]  /*52e0*/  UMOV UR11, UR19 ;  /* 0x00000013000b7c82 */ /* 0x000fe20008000000 */
[----:B------:R-:W-:Y:S01]  /*52f0*/  UMOV UR12, UR36 ;  /* 0x00000024000c7c82 */ /* 0x000fe20008000000 */
[----:B------:R-:W-:Y:S01]  /*5300*/  UMOV UR10, UR26 ;  /* 0x0000001a000a7c82 */ /* 0x000fe20008000000 */
[----:B------:R-:W-:Y:S01]  /*5310*/  LOP3.LUT R4, R4, R7, RZ, 0x3c, !PT ;  /* 0x0000000704047212 */ /* 0x000fe200078e3cff */
[----:B------:R0:W-:Y:S01]  /*5320*/  UTMALDG.3D [UR24], [UR6], desc[UR14] ;  /* 0x00000e18060075b4 */ /* 0x0001e20008011000 */
[----:B------:R0:W-:Y:S01]  /*5330*/  UTMALDG.3D [UR16], [UR30], desc[UR14] ;  /* 0x00000e101e0075b4 */ /* 0x0001e20008011000 */
[----:B------:R0:W-:Y:S02]  /*5340*/  UTMALDG.3D [UR8], [UR30], desc[UR14] ;  /* 0x00000e081e0075b4 */ /* 0x0001e40008011000 */
[----:B0-----:R-:W-:Y:S05]  /*5350*/  @P3 BRA `(.L_x_106) ;  /* 0xfffffffc00203947 */ /* 0x001fea000383ffff */
.L_x_102:
[----:B------:R-:W-:Y:S05]  /*5360*/  BSYNC B1 ;  /* 0x0000000000017941 */ /* 0x000fea0003800000 */
.L_x_101:
[----:B------:R-:W2:Y:S01]  /*5370*/  LDL.64 R20, [R1] ;  /* 0x0000000001147983 */ /* 0x000ea20000100a00 */
[----:B------:R-:W-:Y:S01]  /*5380*/  LOP3.LUT P4, RZ, R10, 0xff, RZ, 0xc0, !PT ;  /* 0x000000ff0aff7812 */ /* 0x000fe2000788c0ff */
[----:B------:R-:W-:Y:S01]  /*5390*/  VIADD R11, R8, UR40 ;  /* 0x00000028080b7c36 */ /* 0x000fe20008000000 */
[----:B------:R-:W-:Y:S01]  /*53a0*/  ULDC.64 UR6, c[0x0][0x650] ;  /* 0x0001940000067ab9 */ /* 0x000fe20000000a00 */
[----:B------:R-:W-:Y:S01]  /*53b0*/  IMAD.U32 R8, RZ, RZ, UR40 ;  /* 0x00000028ff087e24 */ /* 0x000fe2000f8e00ff */
[----:B------:R-:W-:Y:S01]  /*53c0*/  UISETP.GE.U32.AND UP0, UPT, UR40, 0x7, UPT ;  /* 0x000000072800788c */ /* 0x000fe2000bf06070 */
[C---:B------:R-:W-:Y:S01]  /*53d0*/  IMAD.WIDE.U32 R4, R11.reuse, 0x24924925, RZ ;  /* 0x249249250b047825 */ /* 0x040fe200078e00ff */
[----:B------:R-:W-:Y:S01]  /*53e0*/  ISETP.GT.U32.AND P1, PT, R11, 0x6, PT ;  /* 0x000000060b00780c */ /* 0x000fe20003f24070 */
[----:B------:R-:W-:Y:S01]  /*53f0*/  BSSY B1, `(.L_x_107) ;  /* 0x000006b000017945 */ /* 0x000fe20003800000 */
[----:B------:R-:W-:Y:S01]  /*5400*/  PRMT R10, RZ, 0x7610, R10 ;  /* 0x00007610ff0a7816 */ /* 0x000fe2000000000a */
[----:B------:R-:W-:Y:S01]  /*5410*/  IMAD.MOV.U32 R22, RZ, RZ, -0x1 ;  /* 0xffffffffff167424 */ /* 0x000fe200078e00ff */
[----:B------:R-:W-:Y:S01]  /*5420*/  ISETP.LT.U32.AND P1, PT, R8, 0x7, P1 ;  /* 0x000000070800780c */ /* 0x000fe20000f21070 */
[----:B------:R-:W-:Y:S01]  /*5430*/  IMAD.MOV.U32 R18, RZ, RZ, -0x1 ;  /* 0xffffffffff127424 */ /* 0x000fe200078e00ff */
[----:B------:R-:W-:Y:S01]  /*5440*/  PLOP3.LUT P3, PT, PT, PT, UP0, 0x80, 0x0 ;  /* 0x000000000000781c */ /* 0x000fe20003f6f008 */
[----:B------:R-:W0:Y:S01]  /*5450*/  @P4 S2R R7, SR_CgaCtaId ;  /* 0x0000000000074919 */ /* 0x000e220000008800 */
[----:B------:R-:W-:Y:S01]  /*5460*/  SEL R4, RZ, 0x1, !P1 ;  /* 0x00000001ff047807 */ /* 0x000fe20004800000 */
[----:B------:R-:W-:Y:S01]  /*5470*/  IMAD.MOV.U32 R19, RZ, RZ, -0x1 ;  /* 0xffffffffff137424 */ /* 0x000fe200078e00ff */
[----:B------:R-:W-:-:S02]  /*5480*/  @P4 MOV R6, 0x400 ;  /* 0x0000040000064802 */ /* 0x000fc40000000f00 */
[----:B------:R-:W-:Y:S02]  /*5490*/  LOP3.LUT R3, R3, R4, RZ, 0x3c, !PT ;  /* 0x0000000403037212 */ /* 0x000fe400078e3cff */
[----:B------:R-:W-:Y:S02]  /*54a0*/  PRMT R4, RZ, 0x7610, R4 ;  /* 0x00007610ff047816 */ /* 0x000fe40000000004 */
[----:B0-----:R-:W-:Y:S01]  /*54b0*/  @P4 LEA R6, R7, R6, 0x18 ;  /* 0x0000000607064211 */ /* 0x001fe200078ec0ff */
[----:B------:R-:W-:-:S03]  /*54c0*/  IMAD.IADD R7, R11, 0x1, -R5 ;  /* 0x000000010b077824 */ /* 0x000fc600078e0a05 */
[----:B------:R0:W-:Y:S02]  /*54d0*/  @P4 SYNCS.ARRIVE.TRANS64.A1T0 RZ, [R6+URZ+0xa8], RZ ;  /* 0x0000a8ff06ff49a7 */ /* 0x0001e4000810003f */
[----:B------:R-:W-:-:S04]  /*54e0*/  LEA.HI R7, R7, R5, RZ, 0x1f ;  /* 0x0000000507077211 */ /* 0x000fc800078ff8ff */
[----:B------:R-:W-:-:S04]  /*54f0*/  SHF.R.U32.HI R8, RZ, 0x2, R7 ;  /* 0x00000002ff087819 */ /* 0x000fc80000011607 */
[----:B------:R-:W-:Y:S01]  /*5500*/  @P3 LOP3.LUT R3, R3, 0x1, R8, 0x78, !PT ;  /* 0x0000000103033812 */ /* 0x000fe200078e7808 */
[----:B------:R-:W-:Y:S01]  /*5510*/  IMAD R8, R8, -0x7, R11 ;  /* 0xfffffff908087824 */ /* 0x000fe200078e020b */
[----:B--2---:R-:W-:-:S05]  /*5520*/  IADD3 R16, P1, R16, R20, RZ ;  /* 0x0000001410107210 */ /* 0x004fca0007f3e0ff */
[----:B------:R-:W-:Y:S01]  /*5530*/  IMAD.X R17, R17, 0x1, R0, P1 ;  /* 0x0000000111117824 */ /* 0x000fe200008e0600 */
[----:B------:R-:W-:-:S04]  /*5540*/  ISETP.GE.U32.AND P1, PT, R16, UR6, PT ;  /* 0x0000000610007c0c */ /* 0x000fc8000bf26070 */
[----:B------:R-:W-:-:S13]  /*5550*/  ISETP.GE.U32.AND.EX P1, PT, R17, UR7, PT, P1 ;  /* 0x0000000711007c0c */ /* 0x000fda000bf26110 */
[----:B0-----:R-:W-:Y:S05]  /*5560*/  @P1 BRA `(.L_x_108) ;  /* 0x00000004004c1947 */ /* 0x001fea0003800000 */
[----:B------:R-:W0:Y:S01]  /*5570*/  S2R R12, SR_CTAID.X ;  /* 0x00000000000c7919 */ /* 0x000e220000002500 */
[----:B------:R-:W-:Y:S01]  /*5580*/  ULDC.64 UR6, c[0x0][0x628] ;  /* 0x00018a0000067ab9 */ /* 0x000fe20000000a00 */
[----:B------:R-:W1:Y:S01]  /*5590*/  LDC R13, c[0x0][0x144] ;  /* 0x00005100ff0d7b82 */ /* 0x000e620000000800 */
[----:B------:R-:W-:Y:S01]  /*55a0*/  ISETP.NE.U32.AND P1, PT, RZ, UR6, PT ;  /* 0x00000006ff007c0c */ /* 0x000fe2000bf25070 */
[----:B------:R-:W2:Y:S01]  /*55b0*/  S2R R11, SR_CTAID.Y ;  /* 0x00000000000b7919 */ /* 0x000ea20000002600 */
[----:B------:R-:W-:Y:S01]  /*55c0*/  ULDC UR8, c[0x0][0x150] ;  /* 0x0000540000087ab9 */ /* 0x000fe20000000800 */
[----:B------:R-:W-:Y:S01]  /*55d0*/  ULDC UR9, c[0x0][0x630] ;  /* 0x00018c0000097ab9 */ /* 0x000fe20000000800 */
[----:B------:R-:W-:Y:S01]  /*55e0*/  ISETP.NE.AND.EX P1, PT, RZ, UR7, PT, P1 ;  /* 0x00000007ff007c0c */ /* 0x000fe2000bf25310 */
[----:B------:R-:W-:Y:S01]  /*55f0*/  IMAD.MOV.U32 R4, RZ, RZ, R16 ;  /* 0x000000ffff047224 */ /* 0x000fe200078e0010 */
[----:B0-----:R-:W-:-:S05]  /*5600*/  I2FP.F32.U32 R5, R12 ;  /* 0x0000000c00057245 */ /* 0x001fca0000201000 */
[----:B------:R-:W-:Y:S01]  /*5610*/  FMUL R14, R5, UR8 ;  /* 0x00000008050e7c20 */ /* 0x000fe20008400000 */
[----:B------:R-:W-:-:S05]  /*5620*/  IMAD.MOV.U32 R5, RZ, RZ, R17 ;  /* 0x000000ffff057224 */ /* 0x000fca00078e0011 */
[----:B--2---:R-:W-:Y:S05]  /*5630*/  @!P1 BRA `(.L_x_109) ;  /* 0x0000000000289947 */ /* 0x004fea0003800000 */
[----:B------:R-:W-:Y:S02]  /*5640*/  ULDC UR8, c[0x0][0x634] ;  /* 0x00018d0000087ab9 */ /* 0x000fe40000000800 */
[----:B------:R-:W-:-:S05]  /*5650*/  IADD3 R5, P1, R16, UR8, RZ ;  /* 0x0000000810057c10 */ /* 0x000fca000ff3e0ff */
[----:B------:R-:W-:-:S04]  /*5660*/  IMAD.X R15, RZ, RZ, R17, P1 ;  /* 0x000000ffff0f7224 */ /* 0x000fc800008e0611 */
[----:B------:R-:W-:-:S04]  /*5670*/  IMAD.WIDE.U32 R6, R15, UR6, RZ ;  /* 0x000000060f067c25 */ /* 0x000fc8000f8e00ff */
[----:B------:R-:W-:-:S04]  /*5680*/  IMAD.WIDE.U32 R6, P1, R5, UR7, R6 ;  /* 0x0000000705067c25 */ /* 0x000fc8000f820006 */
[----:B------:R-:W-:-:S04]  /*5690*/  IMAD.WIDE.U32 R4, R5, UR6, RZ ;  /* 0x0000000605047c25 */ /* 0x000fc8000f8e00ff */
[----:B------:R-:W-:Y:S01]  /*56a0*/  IMAD.MOV.U32 R4, RZ, RZ, R7 ;  /* 0x000000ffff047224 */ /* 0x000fe200078e0007 */
[----:B------:R-:W-:Y:S01]  /*56b0*/  IADD3 RZ, P3, R5, R6, RZ ;  /* 0x0000000605ff7210 */ /* 0x000fe20007f7e0ff */
[----:B------:R-:W-:-:S04]  /*56c0*/  IMAD.X R5, RZ, RZ, RZ, P1 ;  /* 0x000000ffff057224 */ /* 0x000fc800008e06ff */
[----:B------:R-:W-:-:S08]  /*56d0*/  IMAD.WIDE.U32.X R4, R15, UR7, R4, P3 ;  /* 0x000000070f047c25 */ /* 0x000fd000098e0404 */
.L_x_109:
[--C-:B------:R-:W-:Y:S01]  /*56e0*/  SHF.R.U64 R19, R4, UR9, R5.reuse ;  /* 0x0000000904137c19 */ /* 0x100fe20008001205 */
[----:B------:R-:W0:Y:S01]  /*56f0*/  F2I.U32.TRUNC.NTZ R14, R14 ;  /* 0x0000000e000e7305 */ /* 0x000e22000020f000 */
[----:B------:R-:W-:Y:S01]  /*5700*/  SHF.R.U32.HI R4, RZ, UR9, R5 ;  /* 0x00000009ff047c19 */ /* 0x000fe20008011605 */
[----:B------:R-:W-:Y:S01]  /*5710*/  ULDC.64 UR6, c[0x0][0x620] ;  /* 0x0001880000067ab9 */ /* 0x000fe20000000a00 */
[----:B------:R-:W-:Y:S01]  /*5720*/  IADD3 R7, P1, RZ, -R19, RZ ;  /* 0x80000013ff077210 */ /* 0x000fe20007f3e0ff */
[----:B------:R-:W-:Y:S01]  /*5730*/  ULDC.64 UR8, c[0x0][0x640] ;  /* 0x0001900000087ab9 */ /* 0x000fe20000000a00 */
[----:B------:R-:W2:Y:S03]  /*5740*/  LDC R18, c[0x0][0x148] ;  /* 0x00005200ff127b82 */ /* 0x000ea60000000800 */
[----:B------:R-:W-:Y:S01]  /*5750*/  IMAD.X R4, RZ, RZ, ~R4, P1 ;  /* 0x000000ffff047224 */ /* 0x000fe200008e0e04 */
[----:B------:R-:W-:-:S03]  /*5760*/  ISETP.NE.U32.AND P1, PT, RZ, UR8, PT ;  /* 0x00000008ff007c0c */ /* 0x000fc6000bf25070 */
[----:B------:R-:W-:Y:S01]  /*5770*/  IMAD R6, R4, UR6, RZ ;  /* 0x0000000604067c24 */ /* 0x000fe2000f8e02ff */
[----:B------:R-:W-:Y:S01]  /*5780*/  ISETP.NE.AND.EX P1, PT, RZ, UR9, PT, P1 ;  /* 0x00000009ff007c0c */ /* 0x000fe2000bf25310 */
[----:B------:R-:W-:Y:S01]  /*5790*/  IMAD.WIDE.U32 R4, R7, UR6, R16 ;  /* 0x0000000607047c25 */ /* 0x000fe2000f8e0010 */
[----:B------:R-:W-:-:S03]  /*57a0*/  ULDC UR6, c[0x0][0x618] ;  /* 0x0001860000067ab9 */ /* 0x000fc60000000800 */
[----:B------:R-:W-:Y:S01]  /*57b0*/  IMAD R7, R7, UR7, R6 ;  /* 0x0000000707077c24 */ /* 0x000fe2000f8e0206 */
[----:B------:R-:W-:Y:S01]  /*57c0*/  ULDC UR7, c[0x0][0x154] ;  /* 0x0000550000077ab9 */ /* 0x000fe20000000800 */
[----:B0-----:R-:W-:Y:S02]  /*57d0*/  IMAD.MOV R6, RZ, RZ, -R14 ;  /* 0x000000ffff067224 */ /* 0x001fe400078e0a0e */
[----:B------:R-:W-:Y:S02]  /*57e0*/  IMAD.IADD R5, R5, 0x1, R7 ;  /* 0x0000000105057824 */ /* 0x000fe400078e0207 */
[----:B-1----:R-:W-:Y:S01]  /*57f0*/  IMAD R12, R13, R6, R12 ;  /* 0x000000060d0c7224 */ /* 0x002fe200078e020c */
[----:B------:R-:W-:Y:S02]  /*5800*/  I2FP.F32.U32 R6, R11 ;  /* 0x0000000b00067245 */ /* 0x000fe40000201000 */
[--C-:B------:R-:W-:Y:S02]  /*5810*/  SHF.R.U64 R13, R4, UR6, R5.reuse ;  /* 0x00000006040d7c19 */ /* 0x100fe40008001205 */
[----:B------:R-:W-:Y:S01]  /*5820*/  SHF.R.U32.HI R4, RZ, UR6, R5 ;  /* 0x00000006ff047c19 */ /* 0x000fe20008011605 */
[----:B------:R-:W-:Y:S01]  /*5830*/  FMUL R6, R6, UR7 ;  /* 0x0000000706067c20 */ /* 0x000fe20008400000 */
[----:B------:R-:W-:-:S02]  /*5840*/  ULDC UR6, c[0x0][0x608] ;  /* 0x0001820000067ab9 */ /* 0x000fc40000000800 */
[--C-:B------:R-:W-:Y:S01]  /*5850*/  SHF.R.U64 R15, R13, UR6, R4.reuse ;  /* 0x000000060d0f7c19 */ /* 0x100fe20008001204 */
[----:B------:R0:W1:Y:S01]  /*5860*/  F2I.U32.TRUNC.NTZ R20, R6 ;  /* 0x0000000600147305 */ /* 0x000062000020f000 */
[----:B------:R-:W-:Y:S01]  /*5870*/  SHF.R.U32.HI R4, RZ, UR6, R4 ;  /* 0x00000006ff047c19 */ /* 0x000fe20008011604 */
[----:B------:R-:W-:-:S03]  /*5880*/  ULDC UR6, c[0x0][0x658] ;  /* 0x0001960000067ab9 */ /* 0x000fc60000000800 */
[--C-:B------:R-:W-:Y:S02]  /*5890*/  SHF.R.U64 R14, R15, UR6, R4.reuse ;  /* 0x000000060f0e7c19 */ /* 0x100fe40008001204 */
[----:B------:R-:W-:-:S03]  /*58a0*/  SHF.R.U32.HI R21, RZ, UR6, R4 ;  /* 0x00000006ff157c19 */ /* 0x000fc60008011604 */
[----:B------:R-:W-:Y:S02]  /*58b0*/  IMAD.MOV.U32 R4, RZ, RZ, R14 ;  /* 0x000000ffff047224 */ /* 0x000fe400078e000e */
[----:B------:R-:W-:Y:S01]  /*58c0*/  IMAD.MOV.U32 R5, RZ, RZ, R21 ;  /* 0x000000ffff057224 */ /* 0x000fe200078e0015 */
[----:B0-----:R-:W-:Y:S06]  /*58d0*/  @!P1 BRA `(.L_x_110) ;  /* 0x0000000000289947 */ /* 0x001fec0003800000 */
        /* <DEDUP_REMOVED lines=10> */
.L_x_110:
[----:B------:R-:W-:Y:S01]  /*5980*/  ISETP.NE.AND P1, PT, R2, 0x1, PT ;  /* 0x000000010200780c */ /* 0x000fe20003f25270 */
[----:B------:R-:W-:Y:S01]  /*5990*/  ULDC UR6, c[0x0][0x648] ;  /* 0x0001920000067ab9 */ /* 0x000fe20000000800 */
[----:B------:R-:W-:Y:S01]  /*59a0*/  LOP3.LUT R15, R15, UR5, RZ, 0xc0, !PT ;  /* 0x000000050f0f7c12 */ /* 0x000fe2000f8ec0ff */
[----:B-1----:R-:W-:Y:S01]  /*59b0*/  IMAD.MOV R20, RZ, RZ, -R20 ;  /* 0x000000ffff147224 */ /* 0x002fe200078e0a14 */
[----:B------:R-:W-:Y:S01]  /*59c0*/  SHF.R.U64 R4, R4, UR6, R5 ;  /* 0x0000000604047c19 */ /* 0x000fe20008001205 */
[----:B------:R-:W-:Y:S01]  /*59d0*/  ULDC UR6, c[0x0][0x638] ;  /* 0x00018e0000067ab9 */ /* 0x000fe20000000800 */
[----:B------:R-:W-:Y:S01]  /*59e0*/  LOP3.LUT R13, R13, UR4, RZ, 0xc0, !PT ;  /* 0x000000040d0d7c12 */ /* 0x000fe2000f8ec0ff */
[----:B------:R-:W-:Y:S02]  /*59f0*/  ULDC UR7, c[0x0][0x610] ;  /* 0x0001840000077ab9 */ /* 0x000fe40000000800 */
[----:B------:R-:W-:Y:S02]  /*5a00*/  IMAD.MOV R5, RZ, RZ, -R4 ;  /* 0x000000ffff057224 */ /* 0x000fe400078e0a04 */
[----:B------:R-:W-:-:S02]  /*5a10*/  IMAD R15, R4, UR13, R15 ;  /* 0x0000000d040f7c24 */ /* 0x000fc4000f8e020f */
[----:B--2---:R-:W-:Y:S02]  /*5a20*/  @P1 IMAD R12, R18, R20, R11 ;  /* 0x00000014120c1224 */ /* 0x004fe400078e020b */
[----:B------:R-:W-:Y:S01]  /*5a30*/  IMAD R14, R5, UR6, R14 ;  /* 0x00000006050e7c24 */ /* 0x000fe2000f8e020e */
[----:B------:R-:W-:Y:S01]  /*5a40*/  ULDC UR6, c[0x0][0x600] ;  /* 0x0001800000067ab9 */ /* 0x000fe20000000800 */
[----:B------:R-:W-:Y:S02]  /*5a50*/  IMAD R12, R15, UR7, R12 ;  /* 0x000000070f0c7c24 */ /* 0x000fe4000f8e020c */
[----:B------:R-:W-:Y:S02]  /*5a60*/  IMAD R5, R14, UR6, R13 ;  /* 0x000000060e057c24 */ /* 0x000fe4000f8e020d */
[----:B------:R-:W-:-:S03]  /*5a70*/  IMAD.MOV.U32 R4, RZ, RZ, 0x1 ;  /* 0x00000001ff047424 */ /* 0x000fc600078e00ff */
[----:B------:R-:W-:Y:S02]  /*5a80*/  SEL R18, R5, R12, !P1 ;  /* 0x0000000c05127207 */ /* 0x000fe40004800000 */
[----:B------:R-:W-:-:S07]  /*5a90*/  SEL R22, R12, R5, !P1 ;  /* 0x000000050c167207 */ /* 0x000fce0004800000 */
.L_x_108:
[----:B------:R-:W-:Y:S05]  /*5aa0*/  BSYNC B1 ;  /* 0x0000000000017941 */ /* 0x000fea0003800000 */
.L_x_107:
[----:B------:R-:W-:-:S13]  /*5ab0*/  LOP3.LUT P1, RZ, R4, 0xff, RZ, 0xc0, !PT ;  /* 0x000000ff04ff7812 */ /* 0x000fda000782c0ff */
[----:B------:R-:W-:Y:S05]  /*5ac0*/  @P1 BRA `(.L_x_111) ;  /* 0xfffffff400101947 */ /* 0x000fea000383ffff */
[----:B------:R-:W-:Y:S05]  /*5ad0*/  BSYNC B0 ;  /* 0x0000000000007941 */ /* 0x000fea0003800000 */
.L_x_99:
[----:B------:R-:W-:-:S03]  /*5ae0*/  UMOV UR6, 0xffffffff ;  /* 0xffffffff00067882 */ /* 0x000fc60000000000 */
[----:B------:R-:W-:Y:S05]  /*5af0*/  BRA.DIV UR6, `(.L_x_112) ;  /* 0x0000000606b47947 */ /* 0x000fea000b800000 */
[----:B------:R-:W-:-:S13]  /*5b00*/  ELECT P6, URZ, PT ;  /* 0x00000000003f782f */ /* 0x000fda00038c0000 */
.L_x_131:
[----:B------:R-:W-:Y:S04]  /*5b10*/  BSSY B0, `(.L_x_113) ;  /* 0x0000046000007945 */ /* 0x000fe80003800000 */
[----:B------:R-:W-:Y:S05]  /*5b20*/  @!P6 BRA `(.L_x_114) ;  /* 0x000000040010e947 */ /* 0x000fea0003800000 */
[----:B------:R-:W-:-:S04]  /*5b30*/  LOP3.LUT R23, R23, 0x2, RZ, 0xfc, !PT ;  /* 0x0000000217177812 */ /* 0x000fc800078efcff */
[----:B------:R-:W-:-:S13]  /*5b40*/  ISETP.NE.AND P0, PT, R23, 0x3, PT ;  /* 0x000000031700780c */ /* 0x000fda0003f05270 */
[----:B------:R-:W-:Y:S05]  /*5b50*/  @!P0 BRA `(.L_x_115) ;  /* 0x0000000000048947 */ /* 0x000fea0003800000 */
[----:B------:R-:W-:Y:S01]  /*5b60*/  BPT.TRAP 0x1 ;  /* 0x000000040000795c */ /* 0x000fe20000300000 */
.L_x_115:
[----:B------:R-:W0:Y:S01]  /*5b70*/  S2R R5, SR_CgaCtaId ;  /* 0x0000000000057919 */ /* 0x000e220000008800 */
[----:B------:R-:W-:Y:S02]  /*5b80*/  MOV R0, 0x400 ;  /* 0x0000040000007802 */ /* 0x000fe40000000f00 */
[----:B------:R-:W-:Y:S02]  /*5b90*/  SHF.L.U32 R2, R3, 0x1f, RZ ;  /* 0x0000001f03027819 */ /* 0x000fe400000006ff */
[----:B0-----:R-:W-:-:S05]  /*5ba0*/  LEA R5, R5, R0, 0x18 ;  /* 0x0000000005057211 */ /* 0x001fca00078ec0ff */
[----:B------:R-:W-:-:S04]  /*5bb0*/  VIADD R5, R5, 0x38 ;  /* 0x0000003805057836 */ /* 0x000fc80000000000 */
[C---:B------:R-:W-:Y:S02]  /*5bc0*/  IMAD R7, R8.reuse, 0x8, R5 ;  /* 0x0000000808077824 */ /* 0x040fe400078e0205 */
[----:B------:R-:W-:Y:S02]  /*5bd0*/  VIADD R8, R8, 0x1 ;  /* 0x0000000108087836 */ /* 0x000fe40000000000 */
[----:B------:R-:W0:Y:S03]  /*5be0*/  SYNCS.PHASECHK.TRANS64.TRYWAIT P0, [R7+URZ], R2 ;  /* 0x00000002070075a7 */ /* 0x000e26000800017f */
[----:B------:R-:W-:-:S04]  /*5bf0*/  ISETP.NE.AND P1, PT, R8, 0x7, PT ;  /* 0x000000070800780c */ /* 0x000fc80003f25270 */
[----:B------:R-:W-:Y:S02]  /*5c00*/  SEL R0, RZ, 0x1, P1 ;  /* 0x00000001ff007807 */ /* 0x000fe40000800000 */
[----:B------:R-:W-:Y:S02]  /*5c10*/  SEL R8, R8, RZ, P1 ;  /* 0x000000ff08087207 */ /* 0x000fe40000800000 */
[----:B------:R-:W-:-:S03]  /*5c20*/  LOP3.LUT R9, R3, R0, RZ, 0x3c, !PT ;  /* 0x0000000003097212 */ /* 0x000fc600078e3cff */
[----:B------:R-:W-:Y:S01]  /*5c30*/  IMAD R6, R8, 0x8, R5 ;  /* 0x0000000808067824 */ /* 0x000fe200078e0205 */
[----:B------:R-:W-:Y:S01]  /*5c40*/  SHF.L.U32 R3, R9, 0x1f, RZ ;  /* 0x0000001f09037819 */ /* 0x000fe200000006ff */
[----:B0-----:R-:W-:Y:S06]  /*5c50*/  @!P0 BRA `(.L_x_116) ;  /* 0x00000004007c8947 */ /* 0x001fec0003800000 */
.L_x_132:
[----:B------:R-:W1:Y:S01]  /*5c60*/  SYNCS.PHASECHK.TRANS64.TRYWAIT P0, [R6+URZ], R3 ;  /* 0x00000003060075a7 */ /* 0x000e62000800017f */
[----:B------:R-:W-:-:S05]  /*5c70*/  VIADD R0, R8, 0x1 ;  /* 0x0000000108007836 */ /* 0x000fca0000000000 */
[----:B------:R-:W-:-:S04]  /*5c80*/  ISETP.NE.AND P1, PT, R0, 0x7, PT ;  /* 0x000000070000780c */ /* 0x000fc80003f25270 */
[----:B0-----:R-:W-:Y:S02]  /*5c90*/  SEL R2, RZ, 0x1, P1 ;  /* 0x00000001ff027807 */ /* 0x001fe40000800000 */
[----:B------:R-:W-:Y:S02]  /*5ca0*/  SEL R0, R0, RZ, P1 ;  /* 0x000000ff00007207 */ /* 0x000fe40000800000 */
[----:B------:R-:W-:-:S03]  /*5cb0*/  LOP3.LUT R9, R9, R2, RZ, 0x3c, !PT ;  /* 0x0000000209097212 */ /* 0x000fc600078e3cff */
[----:B------:R-:W-:Y:S01]  /*5cc0*/  IMAD R7, R0, 0x8, R5 ;  /* 0x0000000800077824 */ /* 0x000fe200078e0205 */
[----:B------:R-:W-:Y:S01]  /*5cd0*/  SHF.L.U32 R4, R9, 0x1f, RZ ;  /* 0x0000001f09047819 */ /* 0x000fe200000006ff */
[----:B-1----:R-:W-:Y:S06]  /*5ce0*/  @!P0 BRA `(.L_x_117) ;  /* 0x00000004006c8947 */ /* 0x002fec0003800000 */
.L_x_133:
[----:B------:R-:W1:Y:S01]  /*5cf0*/  SYNCS.PHASECHK.TRANS64.TRYWAIT P0, [R7+URZ], R4 ;  /* 0x00000004070075a7 */ /* 0x000e62000800017f */
[----:B------:R-:W-:-:S05]  /*5d00*/  VIADD R0, R0, 0x1 ;  /* 0x0000000100007836 */ /* 0x000fca0000000000 */
[----:B------:R-:W-:-:S04]  /*5d10*/  ISETP.NE.AND P1, PT, R0, 0x7, PT ;  /* 0x000000070000780c */ /* 0x000fc80003f25270 */
[----:B------:R-:W-:Y:S02]  /*5d20*/  SEL R2, RZ, 0x1, P1 ;  /* 0x00000001ff027807 */ /* 0x000fe40000800000 */
[----:B------:R-:W-:Y:S02]  /*5d30*/  SEL R0, R0, RZ, P1 ;  /* 0x000000ff00007207 */ /* 0x000fe40000800000 */
[----:B------:R-:W-:-:S03]  /*5d40*/  LOP3.LUT R9, R9, R2, RZ, 0x3c, !PT ;  /* 0x0000000209097212 */ /* 0x000fc600078e3cff */
[----:B0-----:R-:W-:Y:S01]  /*5d50*/  IMAD R6, R0, 0x8, R5 ;  /* 0x0000000800067824 */ /* 0x001fe200078e0205 */
[----:B------:R-:W-:Y:S01]  /*5d60*/  SHF.L.U32 R3, R9, 0x1f, RZ ;  /* 0x0000001f09037819 */ /* 0x000fe200000006ff */
[----:B-1----:R-:W-:Y:S06]  /*5d70*/  @!P0 BRA `(.L_x_118) ;  /* 0x00000004005c8947 */ /* 0x002fec0003800000 */
.L_x_134:
        /* <DEDUP_REMOVED lines=9> */
.L_x_135:
        /* <DEDUP_REMOVED lines=9> */
.L_x_136:
[----:B------:R-:W1:Y:S01]  /*5ea0*/  SYNCS.PHASECHK.TRANS64.TRYWAIT P0, [R6+URZ], R3 ;  /* 0x00000003060075a7 */ /* 0x000e62000800017f */
[----:B------:R-:W-:-:S05]  /*5eb0*/  VIADD R0, R0, 0x1 ;  /* 0x0000000100007836 */ /* 0x000fca0000000000 */
[----:B------:R-:W-:-:S04]  /*5ec0*/  ISETP.NE.AND P1, PT, R0, 0x7, PT ;  /* 0x000000070000780c */ /* 0x000fc80003f25270 */
[----:B------:R-:W-:Y:S02]  /*5ed0*/  SEL R2, RZ, 0x1, P1 ;  /* 0x00000001ff027807 */ /* 0x000fe40000800000 */
[----:B------:R-:W-:Y:S02]  /*5ee0*/  SEL R0, R0, RZ, P1 ;  /* 0x000000ff00007207 */ /* 0x000fe40000800000 */
[----:B------:R-:W-:Y:S01]  /*5ef0*/  LOP3.LUT R2, R9, R2, RZ, 0x3c, !PT ;  /* 0x0000000209027212 */ /* 0x000fe200078e3cff */
[----:B-1----:R-:W-:Y:S06]  /*5f00*/  @!P0 BRA `(.L_x_121) ;  /* 0x0000000400348947 */ /* 0x002fec0003800000 */
.L_x_137:
[----:B------:R-:W-:Y:S01]  /*5f10*/  IMAD R5, R0, 0x8, R5 ;  /* 0x0000000800057824 */ /* 0x000fe200078e0205 */
[----:B------:R-:W-:-:S07]  /*5f20*/  SHF.L.U32 R0, R2, 0x1f, RZ ;  /* 0x0000001f02007819 */ /* 0x000fce00000006ff */
.L_x_122:
[----:B--2---:R2:W3:Y:S02]  /*5f30*/  SYNCS.PHASECHK.TRANS64.TRYWAIT P0, [R5+URZ], R0 ;  /* 0x00000000050075a7 */ /* 0x0044e4000800017f */
[----:B---3--:R-:W-:Y:S05]  /*5f40*/  @!P0 NANOSLEEP.SYNCS 0x989680 ;  /* 0x009896800000895d */ /* 0x008fea0003900000 */
[----:B------:R-:W3:Y:S02]  /*5f50*/  @!P0 SYNCS.PHASECHK.TRANS64 P0, [R5+URZ], R0 ;  /* 0x00000000050085a7 */ /* 0x000ee4000800007f */
[----:B---3--:R-:W-:Y:S05]  /*5f60*/  @!P0 BRA `(.L_x_122) ;  /* 0xfffffffc00f08947 */ /* 0x008fea000383ffff */
.L_x_114:
[----:B------:R-:W-:Y:S05]  /*5f70*/  BSYNC B0 ;  /* 0x0000000000007941 */ /* 0x000fea0003800000 */
.L_x_113:
[----:B------:R-:W-:Y:S05]  /*5f80*/  EXIT ;  /* 0x000000000000794d */ /* 0x000fea0003800000 */
.L_x_15:
[----:B0-----:R-:W-:-:S04]  /*5f90*/  IMAD.U32 R3, RZ, RZ, UR43 ;  /* 0x0000002bff037e24 */ /* 0x001fc8000f8e00ff */
[----:B------:R0:W1:Y:S03]  /*5fa0*/  SYNCS.PHASECHK.TRANS64.TRYWAIT P0, [R3+URZ+-0x8], R0 ;  /* 0xfffff800030075a7 */ /* 0x000066000800017f */
[----:B-1----:R-:W-:Y:S05]  /*5fb0*/  @!P0 NANOSLEEP.SYNCS 0x989680 ;  /* 0x009896800000895d */ /* 0x002fea0003900000 */
[----:B------:R-:W1:Y:S02]  /*5fc0*/  @!P0 SYNCS.PHASECHK.TRANS64 P0, [R3+URZ+-0x8], R0 ;  /* 0xfffff800030085a7 */ /* 0x000e64000800007f */
[----:B-1----:R-:W-:Y:S05]  /*5fd0*/  @!P0 BRA `(.L_x_15) ;  /* 0xfffffffc00ec8947 */ /* 0x002fea000383ffff */
[----:B------:R-:W-:Y:S05]  /*5fe0*/  BRA `(.L_x_123) ;  /* 0xffffffb400987947 */ /* 0x000fea000383ffff */
.L_x_20:
[----:B-1----:R1:W2:Y:S02]  /*5ff0*/  SYNCS.PHASECHK.TRANS64.TRYWAIT P1, [R3+URZ], R0 ;  /* 0x00000000030075a7 */ /* 0x0022a4000802017f */
[----:B--2---:R-:W-:Y:S05]  /*6000*/  @!P1 NANOSLEEP.SYNCS 0x989680 ;  /* 0x009896800000995d */ /* 0x004fea0003900000 */
[----:B------:R-:W2:Y:S02]  /*6010*/  @!P1 SYNCS.PHASECHK.TRANS64 P1, [R3+URZ], R0 ;  /* 0x00000000030095a7 */ /* 0x000ea4000802007f */
[----:B--2---:R-:W-:Y:S05]  /*6020*/  @!P1 BRA `(.L_x_20) ;  /* 0xfffffffc00f09947 */ /* 0x004fea000383ffff */
[----:B------:R-:W-:Y:S05]  /*6030*/  BRA `(.L_x_19) ;  /* 0xffffffb800047947 */ /* 0x000fea000383ffff */
.L_x_25:
[----:B-1----:R-:W-:-:S04]  /*6040*/  IMAD.U32 R4, RZ, RZ, UR4 ;  /* 0x00000004ff047e24 */ /* 0x002fc8000f8e00ff */
[----:B------:R1:W2:Y:S03]  /*6050*/  SYNCS.PHASECHK.TRANS64.TRYWAIT P1, [R4+URZ], R3 ;  /* 0x00000003040075a7 */ /* 0x0002a6000802017f */
[----:B--2---:R-:W-:Y:S05]  /*6060*/  @!P1 NANOSLEEP.SYNCS 0x989680 ;  /* 0x009896800000995d */ /* 0x004fea0003900000 */
[----:B------:R-:W2:Y:S02]  /*6070*/  @!P1 SYNCS.PHASECHK.TRANS64 P1, [R4+URZ], R3 ;  /* 0x00000003040095a7 */ /* 0x000ea4000802007f */
[----:B--2---:R-:W-:Y:S05]  /*6080*/  @!P1 BRA `(.L_x_25) ;  /* 0xfffffffc00ec9947 */ /* 0x004fea000383ffff */
[----:B------:R-:W-:Y:S05]  /*6090*/  BRA `(.L_x_24) ;  /* 0xffffffbc002c7947 */ /* 0x000fea000383ffff */
.L_x_31:
[----:B0-----:R-:W-:-:S04]  /*60a0*/  IMAD.U32 R3, RZ, RZ, UR43 ;  /* 0x0000002bff037e24 */ /* 0x001fc8000f8e00ff */
[----:B------:R0:W1:Y:S03]  /*60b0*/  SYNCS.PHASECHK.TRANS64.TRYWAIT P0, [R3+URZ+0x8], R0 ;  /* 0x00000800030075a7 */ /* 0x000066000800017f */
[----:B-1----:R-:W-:Y:S05]  /*60c0*/  @!P0 NANOSLEEP.SYNCS 0x989680 ;  /* 0x009896800000895d */ /* 0x002fea0003900000 */
[----:B------:R-:W1:Y:S02]  /*60d0*/  @!P0 SYNCS.PHASECHK.TRANS64 P0, [R3+URZ+0x8], R0 ;  /* 0x00000800030085a7 */ /* 0x000e64000800007f */
[----:B-1----:R-:W-:Y:S05]  /*60e0*/  @!P0 BRA `(.L_x_31) ;  /* 0xfffffffc00ec8947 */ /* 0x002fea000383ffff */
[----:B------:R-:W-:Y:S05]  /*60f0*/  BRA `(.L_x_124) ;  /* 0xffffffc000d87947 */ /* 0x000fea000383ffff */
.L_x_100:
[----:B------:R-:W-:Y:S01]  /*6100*/  BSSY B1, `(.L_x_125) ;  /* 0x0000006000017945 */ /* 0x000fe20003800000 */
[----:B------:R-:W-:-:S07]  /*6110*/  IMAD.MOV.U32 R15, RZ, RZ, -0x1 ;  /* 0xffffffffff0f7424 */ /* 0x000fce00078e00ff */
[----:B-----5:R-:W-:Y:S05]  /*6120*/  WARPSYNC.COLLECTIVE R15, `(.L_x_126) ;  /* 0x000000000f0c7348 */ /* 0x020fea0003c00000 */
[----:B------:R-:W-:Y:S02]  /*6130*/  ELECT P6, UR62, PT ;  /* 0x00000000003e782f */ /* 0x000fe400038c0000 */
[----:B------:R-:W-:Y:S01]  /*6140*/  MOV R14, UR62 ;  /* 0x0000003e000e7c02 */ /* 0x000fe20008000f00 */
[----:B-----5:R-:W-:Y:S10]  /*6150*/  ENDCOLLECTIVE ;  /* 0x000000000000791b */ /* 0x020ff40003800000 */
.L_x_126:
[----:B------:R-:W-:Y:S05]  /*6160*/  BSYNC B1 ;  /* 0x0000000000017941 */ /* 0x000fea0003800000 */
.L_x_125:
[----:B------:R-:W-:Y:S05]  /*6170*/  BRA `(.L_x_127) ;  /* 0xffffffec00707947 */ /* 0x000fea000383ffff */
.L_x_103:
[----:B-1----:R1:W2:Y:S02]  /*6180*/  SYNCS.PHASECHK.TRANS64.TRYWAIT P1, [R11+URZ+0x38], R6 ;  /* 0x000038060b0075a7 */ /* 0x0022a4000802017f */
[----:B--2---:R-:W-:Y:S05]  /*6190*/  @!P1 NANOSLEEP.SYNCS 0x989680 ;  /* 0x009896800000995d */ /* 0x004fea0003900000 */
[----:B------:R-:W2:Y:S02]  /*61a0*/  @!P1 SYNCS.PHASECHK.TRANS64 P1, [R11+URZ+0x38], R6 ;  /* 0x000038060b0095a7 */ /* 0x000ea4000802007f */
[----:B--2---:R-:W-:Y:S05]  /*61b0*/  @!P1 BRA `(.L_x_103) ;  /* 0xfffffffc00f09947 */ /* 0x004fea000383ffff */
[----:B------:R-:W-:Y:S05]  /*61c0*/  BRA `(.L_x_128) ;  /* 0xffffffec00a47947 */ /* 0x000fea000383ffff */
.L_x_112:
[----:B------:R-:W-:Y:S01]  /*61d0*/  BSSY B0, `(.L_x_129) ;  /* 0x0000006000007945 */ /* 0x000fe20003800000 */
[----:B------:R-:W-:-:S07]  /*61e0*/  IMAD.MOV.U32 R15, RZ, RZ, -0x1 ;  /* 0xffffffffff0f7424 */ /* 0x000fce00078e00ff */
[----:B-----5:R-:W-:Y:S05]  /*61f0*/  WARPSYNC.COLLECTIVE R15, `(.L_x_130) ;  /* 0x000000000f0c7348 */ /* 0x020fea0003c00000 */
[----:B------:R-:W-:Y:S02]  /*6200*/  ELECT P6, UR62, PT ;  /* 0x00000000003e782f */ /* 0x000fe400038c0000 */
[----:B------:R-:W-:Y:S01]  /*6210*/  MOV R14, UR62 ;  /* 0x0000003e000e7c02 */ /* 0x000fe20008000f00 */
[----:B-----5:R-:W-:Y:S10]  /*6220*/  ENDCOLLECTIVE ;  /* 0x000000000000791b */ /* 0x020ff40003800000 */
.L_x_130:
[----:B------:R-:W-:Y:S05]  /*6230*/  BSYNC B0 ;  /* 0x0000000000007941 */ /* 0x000fea0003800000 */
.L_x_129:
[----:B------:R-:W-:Y:S05]  /*6240*/  BRA `(.L_x_131) ;  /* 0xfffffff800307947 */ /* 0x000fea000383ffff */
.L_x_116:
[----:B0-----:R0:W1:Y:S02]  /*6250*/  SYNCS.PHASECHK.TRANS64.TRYWAIT P0, [R7+URZ], R2 ;  /* 0x00000002070075a7 */ /* 0x001064000800017f */
[----:B-1----:R-:W-:Y:S05]  /*6260*/  @!P0 NANOSLEEP.SYNCS 0x989680 ;  /* 0x009896800000895d */ /* 0x002fea0003900000 */
[----:B------:R-:W1:Y:S02]  /*6270*/  @!P0 SYNCS.PHASECHK.TRANS64 P0, [R7+URZ], R2 ;  /* 0x00000002070085a7 */ /* 0x000e64000800007f */
[----:B-1----:R-:W-:Y:S05]  /*6280*/  @!P0 BRA `(.L_x_116) ;  /* 0xfffffffc00f08947 */ /* 0x002fea000383ffff */
[----:B------:R-:W-:Y:S05]  /*6290*/  BRA `(.L_x_132) ;  /* 0xfffffff800707947 */ /* 0x000fea000383ffff */
.L_x_117:
[----:B0-----:R0:W1:Y:S02]  /*62a0*/  SYNCS.PHASECHK.TRANS64.TRYWAIT P0, [R6+URZ], R3 ;  /* 0x00000003060075a7 */ /* 0x001064000800017f */
[----:B-1----:R-:W-:Y:S05]  /*62b0*/  @!P0 NANOSLEEP.SYNCS 0x989680 ;  /* 0x009896800000895d */ /* 0x002fea0003900000 */
[----:B------:R-:W1:Y:S02]  /*62c0*/  @!P0 SYNCS.PHASECHK.TRANS64 P0, [R6+URZ], R3 ;  /* 0x00000003060085a7 */ /* 0x000e64000800007f */
[----:B-1----:R-:W-:Y:S05]  /*62d0*/  @!P0 BRA `(.L_x_117) ;  /* 0xfffffffc00f08947 */ /* 0x002fea000383ffff */
[----:B------:R-:W-:Y:S05]  /*62e0*/  BRA `(.L_x_133) ;  /* 0xfffffff800807947 */ /* 0x000fea000383ffff */
.L_x_118:
[----:B0-----:R0:W1:Y:S02]  /*62f0*/  SYNCS.PHASECHK.TRANS64.TRYWAIT P0, [R7+URZ], R4 ;  /* 0x00000004070075a7 */ /* 0x001064000800017f */
[----:B-1----:R-:W-:Y:S05]  /*6300*/  @!P0 NANOSLEEP.SYNCS 0x989680 ;  /* 0x009896800000895d */ /* 0x002fea0003900000 */
[----:B------:R-:W1:Y:S02]  /*6310*/  @!P0 SYNCS.PHASECHK.TRANS64 P0, [R7+URZ], R4 ;  /* 0x00000004070085a7 */ /* 0x000e64000800007f */
[----:B-1----:R-:W-:Y:S05]  /*6320*/  @!P0 BRA `(.L_x_118) ;  /* 0xfffffffc00f08947 */ /* 0x002fea000383ffff */
[----:B------:R-:W-:Y:S05]  /*6330*/  BRA `(.L_x_134) ;  /* 0xfffffff800907947 */ /* 0x000fea000383ffff */
.L_x_119:
[----:B0-----:R0:W1:Y:S02]  /*6340*/  SYNCS.PHASECHK.TRANS64.TRYWAIT P0, [R6+URZ], R3 ;  /* 0x00000003060075a7 */ /* 0x001064000800017f */
[----:B-1----:R-:W-:Y:S05]  /*6350*/  @!P0 NANOSLEEP.SYNCS 0x989680 ;  /* 0x009896800000895d */ /* 0x002fea0003900000 */
[----:B------:R-:W1:Y:S02]  /*6360*/  @!P0 SYNCS.PHASECHK.TRANS64 P0, [R6+URZ], R3 ;  /* 0x00000003060085a7 */ /* 0x000e64000800007f */
[----:B-1----:R-:W-:Y:S05]  /*6370*/  @!P0 BRA `(.L_x_119) ;  /* 0xfffffffc00f08947 */ /* 0x002fea000383ffff */
[----:B------:R-:W-:Y:S05]  /*6380*/  BRA `(.L_x_135) ;  /* 0xfffffff800a07947 */ /* 0x000fea000383ffff */
.L_x_120:
[----:B0-----:R0:W1:Y:S02]  /*6390*/  SYNCS.PHASECHK.TRANS64.TRYWAIT P0, [R7+URZ], R4 ;  /* 0x00000004070075a7 */ /* 0x001064000800017f */
[----:B-1----:R-:W-:Y:S05]  /*63a0*/  @!P0 NANOSLEEP.SYNCS 0x989680 ;  /* 0x009896800000895d */ /* 0x002fea0003900000 */
[----:B------:R-:W1:Y:S02]  /*63b0*/  @!P0 SYNCS.PHASECHK.TRANS64 P0, [R7+URZ], R4 ;  /* 0x00000004070085a7 */ /* 0x000e64000800007f */
[----:B-1----:R-:W-:Y:S05]  /*63c0*/  @!P0 BRA `(.L_x_120) ;  /* 0xfffffffc00f08947 */ /* 0x002fea000383ffff */
[----:B------:R-:W-:Y:S05]  /*63d0*/  BRA `(.L_x_136) ;  /* 0xfffffff800b07947 */ /* 0x000fea000383ffff */
.L_x_121:
[----:B-1----:R1:W2:Y:S02]  /*63e0*/  SYNCS.PHASECHK.TRANS64.TRYWAIT P0, [R6+URZ], R3 ;  /* 0x00000003060075a7 */ /* 0x0022a4000800017f */
[----:B--2---:R-:W-:Y:S05]  /*63f0*/  @!P0 NANOSLEEP.SYNCS 0x989680 ;  /* 0x009896800000895d */ /* 0x004fea0003900000 */
[----:B------:R-:W2:Y:S02]  /*6400*/  @!P0 SYNCS.PHASECHK.TRANS64 P0, [R6+URZ], R3 ;  /* 0x00000003060085a7 */ /* 0x000ea4000800007f */
[----:B--2---:R-:W-:Y:S05]  /*6410*/  @!P0 BRA `(.L_x_121) ;  /* 0xfffffffc00f08947 */ /* 0x004fea000383ffff */
[----:B------:R-:W-:Y:S05]  /*6420*/  BRA `(.L_x_137) ;  /* 0xfffffff800b87947 */ /* 0x000fea000383ffff */
.L_x_138:
[----:B------:R-:W-:-:S00]  /*6430*/  BRA `(.L_x_138) ;  /* 0xfffffffc00fc7947 */ /* 0x000fc0000383ffff */
[----:B------:R-:W-:-:S00]  /*6440*/  NOP ;  /* 0x0000000000007918 */ /* 0x000fc00000000000 */
        /* <DEDUP_REMOVED lines=11> */
.L_x_139:


//--------------------- .nv.global.init           --------------------------
	.section	.nv.global.init,"aw",@progbits
.nv.global.init:
	.type		$str$22,@object
	.size		$str$22,($str$23 - $str$22)
$str$22:
        /*0000*/ 	.byte	0x6b, 0x5f, 0x74, 0x69, 0x6c, 0x65, 0x5f, 0x63, 0x6f, 0x75, 0x6e, 0x74, 0x20, 0x3e, 0x3d, 0x20
        /*0010*/ 	.byte	0x31, 0x00
	.type		$str$23,@object
	.size		$str$23,(__unnamed_1 - $str$23)
$str$23:
        /*0012*/ 	.byte	0x2f, 0x74, 0x6d, 0x70, 0x2f, 0x63, 0x75, 0x74, 0x6c, 0x61, 0x73, 0x73, 0x5f, 0x73, 0x77, 0x65
        /*0022*/ 	.byte	0x65, 0x70, 0x5f, 0x73, 0x72, 0x63, 0x2f, 0x69, 0x6e, 0x63, 0x6c, 0x75, 0x64, 0x65, 0x2f, 0x63
        /*0032*/ 	.byte	0x75, 0x74, 0x6c, 0x61, 0x73, 0x73, 0x2f, 0x67, 0x65, 0x6d, 0x6d, 0x2f, 0x63, 0x6f, 0x6c, 0x6c
        /*0042*/ 	.byte	0x65, 0x63, 0x74, 0x69, 0x76, 0x65, 0x2f, 0x73, 0x6d, 0x39, 0x30, 0x5f, 0x6d, 0x6d, 0x61, 0x5f
        /*0052*/ 	.byte	0x74, 0x6d, 0x61, 0x5f, 0x67, 0x6d, 0x6d, 0x61, 0x5f, 0x73, 0x73, 0x5f, 0x77, 0x61, 0x72, 0x70
        /*0062*/ 	.byte	0x73, 0x70, 0x65, 0x63, 0x69, 0x61, 0x6c, 0x69, 0x7a, 0x65, 0x64, 0x2e, 0x68, 0x70, 0x70, 0x00
	.type		__unnamed_1,@object
	.size		__unnamed_1,(.L_0 - __unnamed_1)
__unnamed_1:
        /*0072*/ 	.byte	0x76, 0x6f, 0x69, 0x64, 0x20, 0x63, 0x75, 0x74, 0x6c, 0x61, 0x73, 0x73, 0x3a, 0x3a, 0x67, 0x65
        /* <DEDUP_REMOVED lines=179> */
        /*0bb2*/ 	.byte	0x75, 0x74, 0x65, 0x3a, 0x3a, 0x69, 0x64, 0x65, 0x6e, 0x74, 0x69, 0x74, 0x79, 0x5d, 0x00
.L_0:


//--------------------- .nv.shared._ZN7cutlass13device_kernelINS_4gemm6kernel13GemmUniversalIN4cute5tupleIJiiiiEEENS1_10collective13CollectiveMmaINS1_34MainloopSm90TmaGmmaWarpSpecializedILi7ENS5_IJNS4_1CILi1EEESB_SB_EEENS1_32KernelTmaWarpSpecializedPingpongEEENS5_IJNSA_ILi64EEESF_NSA_ILi128EEEEEENS_10bfloat16_tENS5_IJlSB_lEEESI_SJ_NS4_8TiledMMAINS4_8MMA_AtomIJNS4_4SM904GMMA27MMA_64x64x16_F32BF16BF16_SSILNSN_5MajorE0ELSP_0ELNSN_7ScaleInE1ELSQ_1EEEEEENS4_6LayoutISC_NS5_IJNSA_ILi0EEESU_SU_EEEEENS5_IJNS4_10UnderscoreESX_SX_EEEEENS4_13SM90_TMA_LOADENS4_14ComposedLayoutINS4_7SwizzleILi3ELi4ELi3EEENS4_18smem_ptr_flag_bitsILi16EEENST_INS5_IJNSA_ILi8EEESF_EEENS5_IJSF_SB_EEEEEEEvNS4_8identityES10_S1A_vS1B_EENS_8epilogue10collective6detail29Sm90TmaWarpSpecializedAdapterINS1E_15DefaultEpilogueISI_SJ_SJ_NS1D_6thread17LinearCombinationISI_Li1EffLNS1I_9ScaleType4KindE0ELNS_15FloatRoundStyleE2ESI_EENS1_15EpilogueDefaultEEEEEvvEEEEvNT_6ParamsE --------------------------
	.section	.nv.shared._ZN7cutlass13device_kernelINS_4gemm6kernel13GemmUniversalIN4cute5tupleIJiiiiEEENS1_10collective13CollectiveMmaINS1_34MainloopSm90TmaGmmaWarpSpecializedILi7ENS5_IJNS4_1CILi1EEESB_SB_EEENS1_32KernelTmaWarpSpecializedPingpongEEENS5_IJNSA_ILi64EEESF_NSA_ILi128EEEEEENS_10bfloat16_tENS5_IJlSB_lEEESI_SJ_NS4_8TiledMMAINS4_8MMA_AtomIJNS4_4SM904GMMA27MMA_64x64x16_F32BF16BF16_SSILNSN_5MajorE0ELSP_0ELNSN_7ScaleInE1ELSQ_1EEEEEENS4_6LayoutISC_NS5_IJNSA_ILi0EEESU_SU_EEEEENS5_IJNS4_10UnderscoreESX_SX_EEEEENS4_13SM90_TMA_LOADENS4_14ComposedLayoutINS4_7SwizzleILi3ELi4ELi3EEENS4_18smem_ptr_flag_bitsILi16EEENST_INS5_IJNSA_ILi8EEESF_EEENS5_IJSF_SB_EEEEEEEvNS4_8identityES10_S1A_vS1B_EENS_8epilogue10collective6detail29Sm90TmaWarpSpecializedAdapterINS1E_15DefaultEpilogueISI_SJ_SJ_NS1D_6thread17LinearCombinationISI_Li1EffLNS1I_9ScaleType4KindE0ELNS_15FloatRoundStyleE2ESI_EENS1_15EpilogueDefaultEEEEEvvEEEEvNT_6ParamsE,"aw",@nobits
	.sectionflags	@""
	.align	16
	.zero		1024


//--------------------- .nv.shared.reserved.0     --------------------------
	.section	.nv.shared.reserved.0,"aw",@nobits
	.weak		__nv_reservedSMEM_offset_0_alias
	.size		__nv_reservedSMEM_offset_0_alias, 0, 0
	.other		__nv_reservedSMEM_offset_0_alias,@"STO_CUDA_RESERVED_SHARED STV_DEFAULT"
__nv_reservedSMEM_offset_0_alias:
	.zero		0


//--------------------- .nv.global                --------------------------
	.section	.nv.global,"aw",@nobits
.nv.global:
	.type		_ZN39_INTERNAL_52b70c32_4_k_cu_b0638767_26804cute1_E,@object
	.size		_ZN39_INTERNAL_52b70c32_4_k_cu_b0638767_26804cute1_E,(_ZN39_INTERNAL_52b70c32_4_k_cu_b0638767_26804cuda3std3__45__cpo6cbeginE - _ZN39_INTERNAL_52b70c32_4_k_cu_b0638767_26804cute1_E)
_ZN39_INTERNAL_52b70c32_4_k_cu_b0638767_26804cute1_E:
	.zero		1
	.type		_ZN39_INTERNAL_52b70c32_4_k_cu_b0638767_26804cuda3std3__45__cpo6cbeginE,@object
	.size		_ZN39_INTERNAL_52b70c32_4_k_cu_b0638767_26804cuda3std3__45__cpo6cbeginE,(_ZN39_INTERNAL_52b70c32_4_k_cu_b0638767_26804cuda3std3__48in_placeE - _ZN39_INTERNAL_52b70c32_4_k_cu_b0638767_26804cuda3std3__45__cpo6cbeginE)
_ZN39_INTERNAL_52b70c32_4_k_cu_b0638767_26804cuda3std3__45__cpo6cbeginE:
	.zero		1
	.type		_ZN39_INTERNAL_52b70c32_4_k_cu_b0638767_26804cuda3std3__48in_placeE,@object
	.size		_ZN39_INTERNAL_52b70c32_4_k_cu_b0638767_26804cuda3std3__48in_placeE,(_ZN39_INTERNAL_52b70c32_4_k_cu_b0638767_26804cuda3std6ranges3__45__cpo9iter_moveE - _ZN39_INTERNAL_52b70c32_4_k_cu_b0638767_26804cuda3std3__48in_placeE)
_ZN39_INTERNAL_52b70c32_4_k_cu_b0638767_26804cuda3std3__48in_placeE:
	.zero		1
	.type		_ZN39_INTERNAL_52b70c32_4_k_cu_b0638767_26804cuda3std6ranges3__45__cpo9iter_moveE,@object
	.size		_ZN39_INTERNAL_52b70c32_4_k_cu_b0638767_26804cuda3std6ranges3__45__cpo9iter_moveE,(_ZN39_INTERNAL_52b70c32_4_k_cu_b0638767_26804cuda3std3__45__cpo5beginE - _ZN39_INTERNAL_52b70c32_4_k_cu_b0638767_26804cuda3std6ranges3__45__cpo9iter_moveE)
_ZN39_INTERNAL_52b70c32_4_k_cu_b0638767_26804cuda3std6ranges3__45__cpo9iter_moveE:
	.zero		1
	.type		_ZN39_INTERNAL_52b70c32_4_k_cu_b0638767_26804cuda3std3__45__cpo5beginE,@object
	.size		_ZN39_INTERNAL_52b70c32_4_k_cu_b0638767_26804cuda3std3__45__cpo5beginE,(_ZN39_INTERNAL_52b70c32_4_k_cu_b0638767_26804cuda3std3__441_GLOBAL__N__52b70c32_4_k_cu_b0638767_26806ignoreE - _ZN39_INTERNAL_52b70c32_4_k_cu_b0638767_26804cuda3std3__45__cpo5beginE)
_ZN39_INTERNAL_52b70c32_4_k_cu_b0638767_26804cuda3std3__45__cpo5beginE:
	.zero		1
	.type		_ZN39_INTERNAL_52b70c32_4_k_cu_b0638767_26804cuda3std3__441_GLOBAL__N__52b70c32_4_k_cu_b0638767_26806ignoreE,@object
	.size		_ZN39_INTERNAL_52b70c32_4_k_cu_b0638767_26804cuda3std3__441_GLOBAL__N__52b70c32_4_k_cu_b0638767_26806ignoreE,(_ZN39_INTERNAL_52b70c32_4_k_cu_b0638767_26804cute7productE - _ZN39_INTERNAL_52b70c32_4_k_cu_b0638767_26804cuda3std3__441_GLOBAL__N__52b70c32_4_k_cu_b0638767_26806ignoreE)
_ZN39_INTERNAL_52b70c32_4_k_cu_b0638767_26804cuda3std3__441_GLOBAL__N__52b70c32_4_k_cu_b0638767_26806ignoreE:
	.zero		1
	.type		_ZN39_INTERNAL_52b70c32_4_k_cu_b0638767_26804cute7productE,@object
	.size		_ZN39_INTERNAL_52b70c32_4_k_cu_b0638767_26804cute7productE,(_ZN39_INTERNAL_52b70c32_4_k_cu_b0638767_26804cuda3std3__45__cpo3endE - _ZN39_INTERNAL_52b70c32_4_k_cu_b0638767_26804cute7productE)
_ZN39_INTERNAL_52b70c32_4_k_cu_b0638767_26804cute7productE:
	.zero		1
	.type		_ZN39_INTERNAL_52b70c32_4_k_cu_b0638767_26804cuda3std3__45__cpo3endE,@object
	.size		_ZN39_INTERNAL_52b70c32_4_k_cu_b0638767_26804cuda3std3__45__cpo3endE,(_ZN39_INTERNAL_52b70c32_4_k_cu_b0638767_26804cuda3std3__419piecewise_constructE - _ZN39_INTERNAL_52b70c32_4_k_cu_b0638767_26804cuda3std3__45__cpo3endE)
_ZN39_INTERNAL_52b70c32_4_k_cu_b0638767_26804cuda3std3__45__cpo3endE:
	.zero		1
	.type		_ZN39_INTERNAL_52b70c32_4_k_cu_b0638767_26804cuda3std3__419piecewise_constructE,@object
	.size		_ZN39_INTERNAL_52b70c32_4_k_cu_b0638767_26804cuda3std3__419piecewise_constructE,(_ZN39_INTERNAL_52b70c32_4_k_cu_b0638767_26804cuda3std3__45__cpo4cendE - _ZN39_INTERNAL_52b70c32_4_k_cu_b0638767_26804cuda3std3__419piecewise_constructE)
_ZN39_INTERNAL_52b70c32_4_k_cu_b0638767_26804cuda3std3__419piecewise_constructE:
	.zero		1
	.type		_ZN39_INTERNAL_52b70c32_4_k_cu_b0638767_26804cuda3std3__45__cpo4cendE,@object
	.size		_ZN39_INTERNAL_52b70c32_4_k_cu_b0638767_26804cuda3std3__45__cpo4cendE,(_ZN39_INTERNAL_52b70c32_4_k_cu_b0638767_26804cuda3std6ranges3__45__cpo4swapE - _ZN39_INTERNAL_52b70c32_4_k_cu_b0638767_26804cuda3std3__45__cpo4cendE)
_ZN39_INTERNAL_52b70c32_4_k_cu_b0638767_26804cuda3std3__45__cpo4cendE:
	.zero		1
	.type		_ZN39_INTERNAL_52b70c32_4_k_cu_b0638767_26804cuda3std6ranges3__45__cpo4swapE,@object
	.size		_ZN39_INTERNAL_52b70c32_4_k_cu_b0638767_26804cuda3std6ranges3__45__cpo4swapE,(.L_8 - _ZN39_INTERNAL_52b70c32_4_k_cu_b0638767_26804cuda3std6ranges3__45__cpo4swapE)
_ZN39_INTERNAL_52b70c32_4_k_cu_b0638767_26804cuda3std6ranges3__45__cpo4swapE:
	.zero		1
.L_8:


//--------------------- .nv.constant0._ZN7cutlass13device_kernelINS_4gemm6kernel13GemmUniversalIN4cute5tupleIJiiiiEEENS1_10collective13CollectiveMmaINS1_34MainloopSm90TmaGmmaWarpSpecializedILi7ENS5_IJNS4_1CILi1EEESB_SB_EEENS1_32KernelTmaWarpSpecializedPingpongEEENS5_IJNSA_ILi64EEESF_NSA_ILi128EEEEEENS_10bfloat16_tENS5_IJlSB_lEEESI_SJ_NS4_8TiledMMAINS4_8MMA_AtomIJNS4_4SM904GMMA27MMA_64x64x16_F32BF16BF16_SSILNSN_5MajorE0ELSP_0ELNSN_7ScaleInE1ELSQ_1EEEEEENS4_6LayoutISC_NS5_IJNSA_ILi0EEESU_SU_EEEEENS5_IJNS4_10UnderscoreESX_SX_EEEEENS4_13SM90_TMA_LOADENS4_14ComposedLayoutINS4_7SwizzleILi3ELi4ELi3EEENS4_18smem_ptr_flag_bitsILi16EEENST_INS5_IJNSA_ILi8EEESF_EEENS5_IJSF_SB_EEEEEEEvNS4_8identityES10_S1A_vS1B_EENS_8epilogue10collective6detail29Sm90TmaWarpSpecializedAdapterINS1E_15DefaultEpilogueISI_SJ_SJ_NS1D_6thread17LinearCombinationISI_Li1EffLNS1I_9ScaleType4KindE0ELNS_15FloatRoundStyleE2ESI_EENS1_15EpilogueDefaultEEEEEvvEEEEvNT_6ParamsE --------------------------
	.section	.nv.constant0._ZN7cutlass13device_kernelINS_4gemm6kernel13GemmUniversalIN4cute5tupleIJiiiiEEENS1_10collective13CollectiveMmaINS1_34MainloopSm90TmaGmmaWarpSpecializedILi7ENS5_IJNS4_1CILi1EEESB_SB_EEENS1_32KernelTmaWarpSpecializedPingpongEEENS5_IJNSA_ILi64EEESF_NSA_ILi128EEEEEENS_10bfloat16_tENS5_IJlSB_lEEESI_SJ_NS4_8TiledMMAINS4_8MMA_AtomIJNS4_4SM904GMMA27MMA_64x64x16_F32BF16BF16_SSILNSN_5MajorE0ELSP_0ELNSN_7ScaleInE1ELSQ_1EEEEEENS4_6LayoutISC_NS5_IJNSA_ILi0EEESU_SU_EEEEENS5_IJNS4_10UnderscoreESX_SX_EEEEENS4_13SM90_TMA_LOADENS4_14ComposedLayoutINS4_7SwizzleILi3ELi4ELi3EEENS4_18smem_ptr_flag_bitsILi16EEENST_INS5_IJNSA_ILi8EEESF_EEENS5_IJSF_SB_EEEEEEEvNS4_8identityES10_S1A_vS1B_EENS_8epilogue10collective6detail29Sm90TmaWarpSpecializedAdapterINS1E_15DefaultEpilogueISI_SJ_SJ_NS1D_6thread17LinearCombinationISI_Li1EffLNS1I_9ScaleType4KindE0ELNS_15FloatRoundStyleE2ESI_EENS1_15EpilogueDefaultEEEEEvvEEEEvNT_6ParamsE,"a",@progbits
	.sectionflags	@""
	.align	4
.nv.constant0._ZN7cutlass13device_kernelINS_4gemm6kernel13GemmUniversalIN4cute5tupleIJiiiiEEENS1_10collective13CollectiveMmaINS1_34MainloopSm90TmaGmmaWarpSpecializedILi7ENS5_IJNS4_1CILi1EEESB_SB_EEENS1_32KernelTmaWarpSpecializedPingpongEEENS5_IJNSA_ILi64EEESF_NSA_ILi128EEEEEENS_10bfloat16_tENS5_IJlSB_lEEESI_SJ_NS4_8TiledMMAINS4_8MMA_AtomIJNS4_4SM904GMMA27MMA_64x64x16_F32BF16BF16_SSILNSN_5MajorE0ELSP_0ELNSN_7ScaleInE1ELSQ_1EEEEEENS4_6LayoutISC_NS5_IJNSA_ILi0EEESU_SU_EEEEENS5_IJNS4_10UnderscoreESX_SX_EEEEENS4_13SM90_TMA_LOADENS4_14ComposedLayoutINS4_7SwizzleILi3ELi4ELi3EEENS4_18smem_ptr_flag_bitsILi16EEENST_INS5_IJNSA_ILi8EEESF_EEENS5_IJSF_SB_EEEEEEEvNS4_8identityES10_S1A_vS1B_EENS_8epilogue10collective6detail29Sm90TmaWarpSpecializedAdapterINS1E_15DefaultEpilogueISI_SJ_SJ_NS1D_6thread17LinearCombinationISI_Li1EffLNS1I_9ScaleType4KindE0ELNS_15FloatRoundStyleE2ESI_EENS1_15EpilogueDefaultEEEEEvvEEEEvNT_6ParamsE:
	.zero		1664


//--------------------- SYMBOLS --------------------------

	.type		.nv.reservedSmem.offset0,@object
	.size		.nv.reservedSmem.offset0,0x4
	.type		__assertfail,@function
